	.headerflags	@"EF_CUDA_TEXMODE_UNIFIED EF_CUDA_64BIT_ADDRESS EF_CUDA_ACCELERATORS EF_CUDA_SM90 EF_CUDA_VIRTUAL_SM(EF_CUDA_SM90)"
	.elftype	@"ET_EXEC"


//--------------------- .nv.info                  --------------------------
	.section	.nv.info,"",@"SHT_CUDA_INFO"
	.align	4


	//----- nvinfo : EIATTR_REGCOUNT
	.align		4
        /*0000*/ 	.byte	0x04, 0x2f
        /*0002*/ 	.short	(.L_1 - .L_0)
	.align		4
.L_0:
        /*0004*/ 	.word	index@(triton_poi_fused_max_pool2d_with_indices_12)
        /*0008*/ 	.word	0x00000048


	//----- nvinfo : EIATTR_MIN_STACK_SIZE
	.align		4
.L_1:
        /*000c*/ 	.byte	0x04, 0x12
        /*000e*/ 	.short	(.L_3 - .L_2)
	.align		4
.L_2:
        /*0010*/ 	.word	index@(triton_poi_fused_max_pool2d_with_indices_12)
        /*0014*/ 	.word	0x00000000


	//----- nvinfo : EIATTR_FRAME_SIZE
	.align		4
.L_3:
        /*0018*/ 	.byte	0x04, 0x11
        /*001a*/ 	.short	(.L_5 - .L_4)
	.align		4
.L_4:
        /*001c*/ 	.word	index@(triton_poi_fused_max_pool2d_with_indices_12)
        /*0020*/ 	.word	0x00000000


	//----- nvinfo : EIATTR_MIN_STACK_SIZE
	.align		4
.L_5:
        /*0024*/ 	.byte	0x04, 0x12
        /*0026*/ 	.short	(.L_7 - .L_6)
	.align		4
.L_6:
        /*0028*/ 	.word	index@(triton_poi_fused_max_pool2d_with_indices_12)
        /*002c*/ 	.word	0x00000000
.L_7:


//--------------------- .nv.info.triton_poi_fused_max_pool2d_with_indices_12 --------------------------
	.section	.nv.info.triton_poi_fused_max_pool2d_with_indices_12,"",@"SHT_CUDA_INFO"
	.sectionflags	@""
	.align	4


	//----- nvinfo : EIATTR_CUDA_API_VERSION
	.align		4
        /*0000*/ 	.byte	0x04, 0x37
        /*0002*/ 	.short	(.L_9 - .L_8)
.L_8:
        /*0004*/ 	.word	0x0000007c


	//----- nvinfo : EIATTR_KPARAM_INFO
	.align		4
.L_9:
        /*0008*/ 	.byte	0x04, 0x17
        /*000a*/ 	.short	(.L_11 - .L_10)
.L_10:
        /*000c*/ 	.word	0x00000000
        /*0010*/ 	.short	0x0004
        /*0012*/ 	.short	0x001c
        /*0014*/ 	.byte	0x00, 0xf0, 0x11, 0x00


	//----- nvinfo : EIATTR_KPARAM_INFO
	.align		4
.L_11:
        /*0018*/ 	.byte	0x04, 0x17
        /*001a*/ 	.short	(.L_13 - .L_12)
.L_12:
        /*001c*/ 	.word	0x00000000
        /*0020*/ 	.short	0x0003
        /*0022*/ 	.short	0x0018
        /*0024*/ 	.byte	0x00, 0xf0, 0x11, 0x00


	//----- nvinfo : EIATTR_KPARAM_INFO
	.align		4
.L_13:
        /*0028*/ 	.byte	0x04, 0x17
        /*002a*/ 	.short	(.L_15 - .L_14)
.L_14:
        /*002c*/ 	.word	0x00000000
        /*0030*/ 	.short	0x0002
        /*0032*/ 	.short	0x0010
        /*0034*/ 	.byte	0x00, 0xf4, 0x21, 0x00


	//----- nvinfo : EIATTR_KPARAM_INFO
	.align		4
.L_15:
        /*0038*/ 	.byte	0x04, 0x17
        /*003a*/ 	.short	(.L_17 - .L_16)
.L_16:
        /*003c*/ 	.word	0x00000000
        /*0040*/ 	.short	0x0001
        /*0042*/ 	.short	0x0008
        /*0044*/ 	.byte	0x00, 0xf4, 0x21, 0x00


	//----- nvinfo : EIATTR_KPARAM_INFO
	.align		4
.L_17:
        /*0048*/ 	.byte	0x04, 0x17
        /*004a*/ 	.short	(.L_19 - .L_18)
.L_18:
        /*004c*/ 	.word	0x00000000
        /*0050*/ 	.short	0x0000
        /*0052*/ 	.short	0x0000
        /*0054*/ 	.byte	0x00, 0xf4, 0x21, 0x00


	//----- nvinfo : EIATTR_SPARSE_MMA_MASK
	.align		4
.L_19:
        /*0058*/ 	.byte	0x03, 0x50
        /*005a*/ 	.short	0x0000


	//----- nvinfo : EIATTR_MAXREG_COUNT
	.align		4
        /*005c*/ 	.byte	0x03, 0x1b
        /*005e*/ 	.short	0x00ff


	//----- nvinfo : EIATTR_EXIT_INSTR_OFFSETS
	.align		4
        /*0060*/ 	.byte	0x04, 0x1c
        /*0062*/ 	.short	(.L_21 - .L_20)


	//   ....[0]....
.L_20:
        /*0064*/ 	.word	0x00002d20


	//   ....[1]....
        /*0068*/ 	.word	0x00002dc0


	//----- nvinfo : EIATTR_REQNTID
	.align		4
.L_21:
        /*006c*/ 	.byte	0x04, 0x10
        /*006e*/ 	.short	(.L_23 - .L_22)
.L_22:
        /*0070*/ 	.word	0x00000100
        /*0074*/ 	.word	0x00000001
        /*0078*/ 	.word	0x00000001


	//----- nvinfo : EIATTR_CBANK_PARAM_SIZE
	.align		4
.L_23:
        /*007c*/ 	.byte	0x03, 0x19
        /*007e*/ 	.short	0x0020


	//----- nvinfo : EIATTR_PARAM_CBANK
	.align		4
        /*0080*/ 	.byte	0x04, 0x0a
        /*0082*/ 	.short	(.L_25 - .L_24)
	.align		4
.L_24:
        /*0084*/ 	.word	index@(.nv.constant0.triton_poi_fused_max_pool2d_with_indices_12)
        /*0088*/ 	.short	0x0210
        /*008a*/ 	.short	0x0020


	//----- nvinfo : EIATTR_SW_WAR
	.align		4
.L_25:
        /*008c*/ 	.byte	0x04, 0x36
        /*008e*/ 	.short	(.L_27 - .L_26)
.L_26:
        /*0090*/ 	.word	0x00000008
.L_27:


//--------------------- .nv.callgraph             --------------------------
	.section	.nv.callgraph,"",@"SHT_CUDA_CALLGRAPH"
	.align	4
	.sectionentsize	8
	.align		4
        /*0000*/ 	.word	0x00000000
	.align		4
        /*0004*/ 	.word	0xffffffff
	.align		4
        /*0008*/ 	.word	0x00000000
	.align		4
        /*000c*/ 	.word	0xfffffffe
	.align		4
        /*0010*/ 	.word	0x00000000
	.align		4
        /*0014*/ 	.word	0xfffffffd
	.align		4
        /*0018*/ 	.word	0x00000000
	.align		4
        /*001c*/ 	.word	0xfffffffc


//--------------------- .text.triton_poi_fused_max_pool2d_with_indices_12 --------------------------
	.section	.text.triton_poi_fused_max_pool2d_with_indices_12,"ax",@progbits
	.sectionflags	@"SHF_BARRIERS=1"
	.align	128
        .global         triton_poi_fused_max_pool2d_with_indices_12
        .type           triton_poi_fused_max_pool2d_with_indices_12,@function
        .size           triton_poi_fused_max_pool2d_with_indices_12,(.L_x_1 - triton_poi_fused_max_pool2d_with_indices_12)
        .other          triton_poi_fused_max_pool2d_with_indices_12,@"STO_CUDA_ENTRY STV_DEFAULT"
triton_poi_fused_max_pool2d_with_indices_12:
.text.triton_poi_fused_max_pool2d_with_indices_12:
[----:B------:R-:W0:Y:S01]  /*0000*/  LDC R1, c[0x0][0x28] ;  /* 0x00000a00ff017b82 */ /* 0x000e220000000800 */
[----:B------:R-:W1:Y:S07]  /*0010*/  S2R R0, SR_TID.X ;  /* 0x0000000000007919 */ /* 0x000e6e0000002100 */
[----:B------:R-:W2:Y:S01]  /*0020*/  S2UR UR4, SR_CTAID.Y ;  /* 0x00000000000479c3 */ /* 0x000ea20000002600 */
[----:B------:R-:W-:Y:S02]  /*0030*/  CS2R R8, SRZ ;  /* 0x0000000000087805 */ /* 0x000fe4000001ff00 */
[----:B------:R-:W-:Y:S01]  /*0040*/  CS2R R10, SRZ ;  /* 0x00000000000a7805 */ /* 0x000fe2000001ff00 */
[----:B------:R-:W3:Y:S01]  /*0050*/  S2R R29, SR_CTAID.X ;  /* 0x00000000001d7919 */ /* 0x000ee20000002500 */
[----:B------:R-:W-:Y:S01]  /*0060*/  ULDC.64 UR8, c[0x0][0x208] ;  /* 0x0000820000087ab9 */ /* 0x000fe20000000a00 */
[----:B------:R-:W-:-:S02]  /*0070*/  CS2R R16, SRZ ;  /* 0x0000000000107805 */ /* 0x000fc4000001ff00 */
[----:B------:R-:W-:Y:S01]  /*0080*/  CS2R R18, SRZ ;  /* 0x0000000000127805 */ /* 0x000fe2000001ff00 */
[----:B------:R-:W-:Y:S01]  /*0090*/  ULDC.64 UR10, c[0x0][0x218] ;  /* 0x00008600000a7ab9 */ /* 0x000fe20000000a00 */
[----:B--2---:R-:W-:Y:S01]  /*00a0*/  USHF.L.U32 UR4, UR4, 0x5, URZ ;  /* 0x0000000504047899 */ /* 0x004fe2000800063f */
[----:B-1----:R-:W-:Y:S01]  /*00b0*/  SHF.R.U32.HI R24, RZ, 0x3, R0 ;  /* 0x00000003ff187819 */ /* 0x002fe20000011600 */
[----:B------:R-:W-:-:S03]  /*00c0*/  IMAD.SHL.U32 R4, R0, 0x10, RZ ;  /* 0x0000001000047824 */ /* 0x000fc600078e00ff */
[----:B------:R-:W-:Y:S01]  /*00d0*/  SGXT.U32 R24, R24, 0x5 ;  /* 0x000000051818781a */ /* 0x000fe20000000000 */
[----:B---3--:R-:W-:-:S03]  /*00e0*/  IMAD.SHL.U32 R29, R29, 0x80, RZ ;  /* 0x000000801d1d7824 */ /* 0x008fc600078e00ff */
[----:B------:R-:W-:Y:S02]  /*00f0*/  LOP3.LUT R24, R24, UR4, RZ, 0xfc, !PT ;  /* 0x0000000418187c12 */ /* 0x000fe4000f8efcff */
[----:B------:R-:W-:-:S03]  /*0100*/  LOP3.LUT R25, R29, 0x70, R4, 0xf8, !PT ;  /* 0x000000701d197812 */ /* 0x000fc600078ef804 */
[----:B------:R-:W-:Y:S01]  /*0110*/  IMAD.HI R2, R24, 0x55555556, RZ ;  /* 0x5555555618027827 */ /* 0x000fe200078e02ff */
[----:B------:R-:W-:-:S04]  /*0120*/  ISETP.GE.AND P0, PT, R25, 0x80, PT ;  /* 0x000000801900780c */ /* 0x000fc80003f06270 */
[----:B------:R-:W-:Y:S02]  /*0130*/  LEA.HI R5, R2, R2, RZ, 0x1 ;  /* 0x0000000202057211 */ /* 0x000fe400078f08ff */
[----:B------:R-:W1:Y:S01]  /*0140*/  LDC.64 R2, c[0x0][0x210] ;  /* 0x00008400ff027b82 */ /* 0x000e620000000a00 */
[----:B------:R-:W-:Y:S02]  /*0150*/  ISETP.LT.AND P0, PT, R24, 0x24, !P0 ;  /* 0x000000241800780c */ /* 0x000fe40004701270 */
[----:B------:R-:W-:-:S04]  /*0160*/  IMAD R6, R5, -0x3, R24 ;  /* 0xfffffffd05067824 */ /* 0x000fc800078e0218 */
[----:B------:R-:W-:Y:S01]  /*0170*/  IMAD R6, R5, 0x6, R6 ;  /* 0x0000000605067824 */ /* 0x000fe200078e0206 */
[----:B------:R-:W-:-:S03]  /*0180*/  CS2R R4, SRZ ;  /* 0x0000000000047805 */ /* 0x000fc6000001ff00 */
[----:B------:R-:W-:Y:S01]  /*0190*/  IMAD.SHL.U32 R27, R6, 0x100, RZ ;  /* 0x00000100061b7824 */ /* 0x000fe200078e00ff */
[----:B------:R-:W-:-:S03]  /*01a0*/  CS2R R6, SRZ ;  /* 0x0000000000067805 */ /* 0x000fc6000001ff00 */
[----:B------:R-:W-:Y:S02]  /*01b0*/  VIADD R15, R27, 0x80 ;  /* 0x000000801b0f7836 */ /* 0x000fe40000000000 */
[C---:B------:R-:W-:Y:S02]  /*01c0*/  IMAD.IADD R13, R25.reuse, 0x1, R27 ;  /* 0x00000001190d7824 */ /* 0x040fe400078e021b */
[----:B------:R-:W-:Y:S02]  /*01d0*/  IMAD.IADD R21, R25, 0x1, R15 ;  /* 0x0000000119157824 */ /* 0x000fe400078e020f */
[----:B-1----:R-:W-:-:S04]  /*01e0*/  IMAD.WIDE R12, R13, 0x4, R2 ;  /* 0x000000040d0c7825 */ /* 0x002fc800078e0202 */
[----:B------:R-:W-:Y:S01]  /*01f0*/  IMAD.WIDE R20, R21, 0x4, R2 ;  /* 0x0000000415147825 */ /* 0x000fe200078e0202 */
[----:B------:R1:W2:Y:S04]  /*0200*/  @P0 LDG.E.EL.128 R8, desc[UR8][R12.64] ;  /* 0x000000080c080981 */ /* 0x0002a8000c2e1d00 */
[----:B------:R3:W2:Y:S01]  /*0210*/  @P0 LDG.E.EL.128 R4, desc[UR8][R20.64] ;  /* 0x0000000814040981 */ /* 0x0006a2000c2e1d00 */
[----:B------:R-:W-:-:S04]  /*0220*/  VIADD R31, R27, 0x300 ;  /* 0x000003001b1f7836 */ /* 0x000fc80000000000 */
[----:B------:R-:W-:-:S04]  /*0230*/  IMAD.IADD R23, R25, 0x1, R31 ;  /* 0x0000000119177824 */ /* 0x000fc800078e021f */
[----:B------:R-:W-:-:S05]  /*0240*/  IMAD.WIDE R22, R23, 0x4, R2 ;  /* 0x0000000417167825 */ /* 0x000fca00078e0202 */
[----:B------:R4:W5:Y:S01]  /*0250*/  @P0 LDG.E.EL.128 R16, desc[UR8][R22.64] ;  /* 0x0000000816100981 */ /* 0x000962000c2e1d00 */
[----:B------:R-:W-:-:S05]  /*0260*/  LOP3.LUT R28, R25, 0x4, RZ, 0xfc, !PT ;  /* 0x00000004191c7812 */ /* 0x000fca00078efcff */
[C---:B-1----:R-:W-:Y:S02]  /*0270*/  IMAD.IADD R13, R28.reuse, 0x1, R27 ;  /* 0x000000011c0d7824 */ /* 0x042fe400078e021b */
[----:B---3--:R-:W-:Y:S02]  /*0280*/  IMAD.IADD R21, R28, 0x1, R15 ;  /* 0x000000011c157824 */ /* 0x008fe400078e020f */
[----:B------:R-:W-:-:S04]  /*0290*/  IMAD.WIDE R12, R13, 0x4, R2 ;  /* 0x000000040d0c7825 */ /* 0x000fc800078e0202 */
[----:B------:R-:W-:Y:S01]  /*02a0*/  IMAD.WIDE R20, R21, 0x4, R2 ;  /* 0x0000000415147825 */ /* 0x000fe200078e0202 */
[----:B--2---:R-:W-:Y:S02]  /*02b0*/  FSETP.GT.AND P6, PT, R7, R11, PT ;  /* 0x0000000b0700720b */ /* 0x004fe40003fc4000 */
[C---:B------:R-:W-:Y:S02]  /*02c0*/  FSETP.GT.AND P5, PT, R6.reuse, R10, PT ;  /* 0x0000000a0600720b */ /* 0x040fe40003fa4000 */
[----:B------:R-:W-:Y:S02]  /*02d0*/  FSETP.GT.AND P4, PT, R5, R9, PT ;  /* 0x000000090500720b */ /* 0x000fe40003f84000 */
[----:B------:R-:W-:Y:S02]  /*02e0*/  FSETP.NAN.AND P2, PT, R7, R7, PT ;  /* 0x000000070700720b */ /* 0x000fe40003f48000 */
[----:B------:R-:W-:Y:S02]  /*02f0*/  FSETP.NAN.AND P1, PT, R6, R6, PT ;  /* 0x000000060600720b */ /* 0x000fe40003f28000 */
[----:B------:R-:W-:-:S02]  /*0300*/  FSETP.GT.AND P3, PT, R4, R8, PT ;  /* 0x000000080400720b */ /* 0x000fc40003f64000 */
[----:B----4-:R-:W-:Y:S02]  /*0310*/  CS2R R22, SRZ ;  /* 0x0000000000167805 */ /* 0x010fe4000001ff00 */
[----:B------:R-:W-:Y:S02]  /*0320*/  LOP3.LUT R26, R25, 0x8, RZ, 0xfc, !PT ;  /* 0x00000008191a7812 */ /* 0x000fe400078efcff */
[----:B------:R-:W-:Y:S02]  /*0330*/  @!P6 SEL R7, R7, R11, P2 ;  /* 0x0000000b0707e207 */ /* 0x000fe40001000000 */
[----:B------:R-:W-:Y:S02]  /*0340*/  @!P5 SEL R6, R6, R10, P1 ;  /* 0x0000000a0606d207 */ /* 0x000fe40000800000 */
[----:B------:R-:W-:Y:S02]  /*0350*/  CS2R R10, SRZ ;  /* 0x00000000000a7805 */ /* 0x000fe4000001ff00 */
[----:B------:R-:W-:-:S02]  /*0360*/  FSETP.NAN.AND P1, PT, R5, R5, PT ;  /* 0x000000050500720b */ /* 0x000fc40003f28000 */
[----:B-----5:R-:W-:Y:S02]  /*0370*/  FSETP.GEU.AND P2, PT, R7, R19, PT ;  /* 0x000000130700720b */ /* 0x020fe40003f4e000 */
[----:B------:R-:W-:Y:S02]  /*0380*/  @!P4 SEL R5, R5, R9, P1 ;  /* 0x000000090505c207 */ /* 0x000fe40000800000 */
[C---:B------:R-:W-:Y:S02]  /*0390*/  FSETP.NAN.AND P1, PT, R4.reuse, R4, PT ;  /* 0x000000040400720b */ /* 0x040fe40003f28000 */
[----:B------:R-:W-:Y:S02]  /*03a0*/  P2R R40, PR, RZ, 0x4 ;  /* 0x00000004ff287803 */ /* 0x000fe40000000000 */
[----:B------:R-:W-:Y:S02]  /*03b0*/  @!P3 SEL R4, R4, R8, P1 ;  /* 0x000000080404b207 */ /* 0x000fe40000800000 */
[----:B------:R-:W-:-:S02]  /*03c0*/  CS2R R8, SRZ ;  /* 0x0000000000087805 */ /* 0x000fc4000001ff00 */
[----:B------:R-:W-:Y:S02]  /*03d0*/  FSETP.NAN.AND P1, PT, R19, R19, PT ;  /* 0x000000131300720b */ /* 0x000fe40003f28000 */
[----:B------:R-:W-:Y:S02]  /*03e0*/  LOP3.LUT R30, R25, 0xc, RZ, 0xfc, !PT ;  /* 0x0000000c191e7812 */ /* 0x000fe400078efcff */
[----:B------:R-:W-:Y:S01]  /*03f0*/  @P2 SEL R19, R19, R7, P1 ;  /* 0x0000000713132207 */ /* 0x000fe20000800000 */
[----:B------:R-:W2:Y:S01]  /*0400*/  @P0 LDG.E.EL.128 R8, desc[UR8][R12.64] ;  /* 0x000000080c080981 */ /* 0x000ea2000c2e1d00 */
[-C--:B------:R-:W-:Y:S02]  /*0410*/  FSETP.GEU.AND P2, PT, R6, R18.reuse, PT ;  /* 0x000000120600720b */ /* 0x080fe40003f4e000 */
[----:B------:R-:W-:Y:S02]  /*0420*/  FSETP.NAN.AND P1, PT, R18, R18, PT ;  /* 0x000000121200720b */ /* 0x000fe40003f28000 */
[----:B------:R-:W-:-:S02]  /*0430*/  P2R R41, PR, RZ, 0x4 ;  /* 0x00000004ff297803 */ /* 0x000fc40000000000 */
[----:B------:R-:W-:Y:S02]  /*0440*/  P2R R39, PR, RZ, 0x8 ;  /* 0x00000008ff277803 */ /* 0x000fe40000000000 */
[----:B------:R-:W-:Y:S02]  /*0450*/  P2R R37, PR, RZ, 0x10 ;  /* 0x00000010ff257803 */ /* 0x000fe40000000000 */
[----:B------:R-:W-:Y:S02]  /*0460*/  P2R R38, PR, RZ, 0x20 ;  /* 0x00000020ff267803 */ /* 0x000fe40000000000 */
[----:B------:R-:W-:Y:S02]  /*0470*/  P2R R36, PR, RZ, 0x40 ;  /* 0x00000040ff247803 */ /* 0x000fe40000000000 */
[----:B------:R-:W-:Y:S02]  /*0480*/  @P2 SEL R18, R18, R6, P1 ;  /* 0x0000000612122207 */ /* 0x000fe40000800000 */
[----:B------:R-:W-:-:S02]  /*0490*/  CS2R R6, SRZ ;  /* 0x0000000000067805 */ /* 0x000fc4000001ff00 */
[-C--:B------:R-:W-:Y:S02]  /*04a0*/  FSETP.GEU.AND P2, PT, R5, R17.reuse, PT ;  /* 0x000000110500720b */ /* 0x080fe40003f4e000 */
[----:B------:R-:W-:Y:S02]  /*04b0*/  FSETP.NAN.AND P1, PT, R17, R17, PT ;  /* 0x000000111100720b */ /* 0x000fe40003f28000 */
[----:B------:R-:W-:-:S09]  /*04c0*/  P2R R42, PR, RZ, 0x4 ;  /* 0x00000004ff2a7803 */ /* 0x000fd20000000000 */
[----:B------:R-:W-:Y:S02]  /*04d0*/  @P2 SEL R17, R17, R5, P1 ;  /* 0x0000000511112207 */ /* 0x000fe40000800000 */
[-C--:B------:R-:W-:Y:S02]  /*04e0*/  FSETP.GEU.AND P2, PT, R4, R16.reuse, PT ;  /* 0x000000100400720b */ /* 0x080fe40003f4e000 */
[----:B------:R-:W-:Y:S02]  /*04f0*/  FSETP.NAN.AND P1, PT, R16, R16, PT ;  /* 0x000000101000720b */ /* 0x000fe40003f28000 */
[----:B------:R-:W-:-:S09]  /*0500*/  P2R R43, PR, RZ, 0x4 ;  /* 0x00000004ff2b7803 */ /* 0x000fd20000000000 */
[----:B------:R-:W-:Y:S02]  /*0510*/  @P2 SEL R16, R16, R4, P1 ;  /* 0x0000000410102207 */ /* 0x000fe40000800000 */
[----:B------:R-:W-:-:S06]  /*0520*/  CS2R R4, SRZ ;  /* 0x0000000000047805 */ /* 0x000fcc000001ff00 */
[----:B------:R1:W2:Y:S02]  /*0530*/  @P0 LDG.E.EL.128 R4, desc[UR8][R20.64] ;  /* 0x0000000814040981 */ /* 0x0002a4000c2e1d00 */
[----:B-1----:R-:W-:Y:S02]  /*0540*/  CS2R R20, SRZ ;  /* 0x0000000000147805 */ /* 0x002fe4000001ff00 */
[C---:B--2---:R-:W-:Y:S02]  /*0550*/  FSETP.GT.AND P2, PT, R7.reuse, R11, PT ;  /* 0x0000000b0700720b */ /* 0x044fe40003f44000 */
[----:B------:R-:W-:Y:S02]  /*0560*/  FSETP.NAN.AND P1, PT, R7, R7, PT ;  /* 0x000000070700720b */ /* 0x000fe40003f28000 */
[----:B------:R-:W-:-:S09]  /*0570*/  P2R R44, PR, RZ, 0x4 ;  /* 0x00000004ff2c7803 */ /* 0x000fd20000000000 */
[----:B------:R-:W-:Y:S02]  /*0580*/  @!P2 SEL R7, R7, R11, P1 ;  /* 0x0000000b0707a207 */ /* 0x000fe40000800000 */
[C---:B------:R-:W-:Y:S02]  /*0590*/  FSETP.GT.AND P2, PT, R6.reuse, R10, PT ;  /* 0x0000000a0600720b */ /* 0x040fe40003f44000 */
[----:B------:R-:W-:Y:S02]  /*05a0*/  FSETP.NAN.AND P1, PT, R6, R6, PT ;  /* 0x000000060600720b */ /* 0x000fe40003f28000 */
[----:B------:R-:W-:-:S09]  /*05b0*/  P2R R45, PR, RZ, 0x4 ;  /* 0x00000004ff2d7803 */ /* 0x000fd20000000000 */
[----:B------:R-:W-:Y:S02]  /*05c0*/  @!P2 SEL R6, R6, R10, P1 ;  /* 0x0000000a0606a207 */ /* 0x000fe40000800000 */
[C---:B------:R-:W-:Y:S02]  /*05d0*/  FSETP.GT.AND P2, PT, R5.reuse, R9, PT ;  /* 0x000000090500720b */ /* 0x040fe40003f44000 */
[----:B------:R-:W-:Y:S02]  /*05e0*/  FSETP.NAN.AND P1, PT, R5, R5, PT ;  /* 0x000000050500720b */ /* 0x000fe40003f28000 */
[----:B------:R-:W-:-:S09]  /*05f0*/  P2R R46, PR, RZ, 0x4 ;  /* 0x00000004ff2e7803 */ /* 0x000fd20000000000 */
[----:B------:R-:W-:Y:S02]  /*0600*/  @!P2 SEL R5, R5, R9, P1 ;  /* 0x000000090505a207 */ /* 0x000fe40000800000 */
[----:B------:R-:W-:Y:S01]  /*0610*/  FSETP.GT.AND P2, PT, R4, R8, PT ;  /* 0x000000080400720b */ /* 0x000fe20003f44000 */
[----:B------:R-:W-:Y:S01]  /*0620*/  IMAD.IADD R9, R28, 0x1, R31 ;  /* 0x000000011c097824 */ /* 0x000fe200078e021f */
[----:B------:R-:W-:-:S11]  /*0630*/  FSETP.NAN.AND P1, PT, R4, R4, PT ;  /* 0x000000040400720b */ /* 0x000fd60003f28000 */
[----:B------:R-:W-:Y:S01]  /*0640*/  @!P2 SEL R4, R4, R8, P1 ;  /* 0x000000080404a207 */ /* 0x000fe20000800000 */
[----:B------:R-:W-:-:S05]  /*0650*/  IMAD.WIDE R8, R9, 0x4, R2 ;  /* 0x0000000409087825 */ /* 0x000fca00078e0202 */
[----:B------:R1:W2:Y:S01]  /*0660*/  @P0 LDG.E.EL.128 R20, desc[UR8][R8.64] ;  /* 0x0000000808140981 */ /* 0x0002a2000c2e1d00 */
[----:B------:R-:W-:Y:S01]  /*0670*/  P2R R47, PR, RZ, 0x4 ;  /* 0x00000004ff2f7803 */ /* 0x000fe20000000000 */
[C---:B------:R-:W-:Y:S02]  /*0680*/  IMAD.IADD R13, R26.reuse, 0x1, R27 ;  /* 0x000000011a0d7824 */ /* 0x040fe400078e021b */
[----:B------:R-:W-:Y:S01]  /*0690*/  IMAD.IADD R33, R26, 0x1, R15 ;  /* 0x000000011a217824 */ /* 0x000fe200078e020f */
[----:B------:R-:W-:Y:S01]  /*06a0*/  CS2R R10, SRZ ;  /* 0x00000000000a7805 */ /* 0x000fe2000001ff00 */
[----:B------:R-:W-:Y:S01]  /*06b0*/  IMAD.WIDE R12, R13, 0x4, R2 ;  /* 0x000000040d0c7825 */ /* 0x000fe200078e0202 */
[----:B-1----:R-:W-:-:S03]  /*06c0*/  CS2R R8, SRZ ;  /* 0x0000000000087805 */ /* 0x002fc6000001ff00 */
[----:B------:R-:W-:-:S05]  /*06d0*/  IMAD.WIDE R32, R33, 0x4, R2 ;  /* 0x0000000421207825 */ /* 0x000fca00078e0202 */
[----:B------:R-:W3:Y:S01]  /*06e0*/  @P0 LDG.E.EL.128 R8, desc[UR8][R32.64] ;  /* 0x0000000820080981 */ /* 0x000ee2000c2e1d00 */
[-C--:B--2---:R-:W-:Y:S02]  /*06f0*/  FSETP.GEU.AND P2, PT, R7, R23.reuse, PT ;  /* 0x000000170700720b */ /* 0x084fe40003f4e000 */
[----:B------:R-:W-:Y:S02]  /*0700*/  FSETP.NAN.AND P1, PT, R23, R23, PT ;  /* 0x000000171700720b */ /* 0x000fe40003f28000 */
[----:B------:R-:W-:-:S09]  /*0710*/  P2R R48, PR, RZ, 0x4 ;  /* 0x00000004ff307803 */ /* 0x000fd20000000000 */
[----:B------:R-:W-:Y:S02]  /*0720*/  @P2 SEL R23, R23, R7, P1 ;  /* 0x0000000717172207 */ /* 0x000fe40000800000 */
        /* <DEDUP_REMOVED lines=10> */
[----:B------:R-:W-:-:S09]  /*07d0*/  CS2R R6, SRZ ;  /* 0x0000000000067805 */ /* 0x000fd2000001ff00 */
[----:B------:R-:W-:Y:S02]  /*07e0*/  @P2 SEL R20, R20, R4, P1 ;  /* 0x0000000414142207 */ /* 0x000fe40000800000 */
[----:B------:R-:W-:-:S06]  /*07f0*/  CS2R R4, SRZ ;  /* 0x0000000000047805 */ /* 0x000fcc000001ff00 */
[----:B------:R1:W2:Y:S01]  /*0800*/  @P0 LDG.E.EL.128 R4, desc[UR8][R12.64] ;  /* 0x000000080c040981 */ /* 0x0002a2000c2e1d00 */
[----:B------:R-:W-:Y:S02]  /*0810*/  P2R R52, PR, RZ, 0x4 ;  /* 0x00000004ff347803 */ /* 0x000fe40000000000 */
[----:B---3--:R-:W-:Y:S01]  /*0820*/  FSETP.NAN.AND P1, PT, R11, R11, PT ;  /* 0x0000000b0b00720b */ /* 0x008fe20003f28000 */
[----:B-1----:R-:W-:-:S04]  /*0830*/  IMAD.IADD R13, R26, 0x1, R31 ;  /* 0x000000011a0d7824 */ /* 0x002fc800078e021f */
[----:B------:R-:W-:Y:S01]  /*0840*/  IMAD.WIDE R12, R13, 0x4, R2 ;  /* 0x000000040d0c7825 */ /* 0x000fe200078e0202 */
[----:B--2---:R-:W-:-:S04]  /*0850*/  FSETP.GT.AND P2, PT, R11, R7, PT ;  /* 0x000000070b00720b */ /* 0x004fc80003f44000 */
        /* <DEDUP_REMOVED lines=12> */
[----:B------:R-:W-:-:S09]  /*0920*/  CS2R R6, SRZ ;  /* 0x0000000000067805 */ /* 0x000fd2000001ff00 */
[----:B------:R-:W-:Y:S02]  /*0930*/  @!P2 SEL R8, R8, R4, P1 ;  /* 0x000000040808a207 */ /* 0x000fe40000800000 */
[----:B------:R-:W-:-:S06]  /*0940*/  CS2R R4, SRZ ;  /* 0x0000000000047805 */ /* 0x000fcc000001ff00 */
        /* <DEDUP_REMOVED lines=49> */
[----:B------:R-:W-:-:S04]  /*0c60*/  VIADD R27, R27, 0x380 ;  /* 0x000003801b1b7836 */ /* 0x000fc80000000000 */
[----:B-1----:R-:W-:-:S04]  /*0c70*/  IMAD.IADD R33, R25, 0x1, R27 ;  /* 0x0000000119217824 */ /* 0x002fc800078e021b */
[----:B------:R-:W-:Y:S01]  /*0c80*/  IMAD.WIDE R32, R33, 0x4, R2 ;  /* 0x0000000421207825 */ /* 0x000fe200078e0202 */
        /* <DEDUP_REMOVED lines=18> */
[----:B------:R-:W-:Y:S01]  /*0db0*/  P2R R62, PR, RZ, 0x4 ;  /* 0x00000004ff3e7803 */ /* 0x000fe20000000000 */
        /* <DEDUP_REMOVED lines=11> */
[----:B------:R-:W-:-:S11]  /*0e70*/  FSETP.NAN.AND P2, PT, R14, R14, PT ;  /* 0x0000000e0e00720b */ /* 0x000fd60003f48000 */
[----:B------:R-:W-:Y:S02]  /*0e80*/  @P1 SEL R14, R14, R18, P2 ;  /* 0x000000120e0e1207 */ /* 0x000fe40001000000 */
[-C--:B------:R-:W-:Y:S02]  /*0e90*/  FSETP.GEU.AND P2, PT, R19, R15.reuse, PT ;  /* 0x0000000f1300720b */ /* 0x080fe40003f4e000 */
[----:B------:R-:W-:Y:S02]  /*0ea0*/  FSETP.NAN.AND P3, PT, R15, R15, PT ;  /* 0x0000000f0f00720b */ /* 0x000fe40003f68000 */
[----:B------:R-:W-:Y:S02]  /*0eb0*/  P2R R63, PR, RZ, 0x2 ;  /* 0x00000002ff3f7803 */ /* 0x000fe40000000000 */
[----:B------:R-:W-:Y:S02]  /*0ec0*/  ISETP.NE.AND P1, PT, R16, RZ, PT ;  /* 0x000000ff1000720c */ /* 0x000fe40003f25270 */
[----:B------:R-:W-:-:S05]  /*0ed0*/  CS2R R16, SRZ ;  /* 0x0000000000107805 */ /* 0x000fca000001ff00 */
[----:B------:R-:W-:Y:S02]  /*0ee0*/  @P2 SEL R15, R15, R19, P3 ;  /* 0x000000130f0f2207 */ /* 0x000fe40001800000 */
[----:B------:R-:W-:-:S06]  /*0ef0*/  CS2R R18, SRZ ;  /* 0x0000000000127805 */ /* 0x000fcc000001ff00 */
[----:B------:R-:W2:Y:S01]  /*0f00*/  @P0 LDG.E.EL.128 R16, desc[UR8][R32.64] ;  /* 0x0000000820100981 */ /* 0x000ea2000c2e1d00 */
[----:B------:R-:W-:Y:S02]  /*0f10*/  P2R R64, PR, RZ, 0x2 ;  /* 0x00000002ff407803 */ /* 0x000fe40000000000 */
[----:B------:R-:W-:-:S04]  /*0f20*/  ISETP.NE.AND P1, PT, R31, RZ, PT ;  /* 0x000000ff1f00720c */ /* 0x000fc80003f25270 */
        /* <DEDUP_REMOVED lines=55> */
[-C--:B--2---:R-:W-:Y:S02]  /*12a0*/  FSETP.GEU.AND P3, PT, R20, R16.reuse, PT ;  /* 0x000000101400720b */ /* 0x084fe40003f6e000 */
[----:B------:R-:W-:-:S11]  /*12b0*/  FSETP.NAN.AND P4, PT, R16, R16, PT ;  /* 0x000000101000720b */ /* 0x000fd60003f88000 */
[----:B------:R-:W-:Y:S02]  /*12c0*/  @P3 SEL R16, R16, R20, P4 ;  /* 0x0000001410103207 */ /* 0x000fe40002000000 */
[-C--:B------:R-:W-:Y:S02]  /*12d0*/  FSETP.GEU.AND P4, PT, R21, R17.reuse, PT ;  /* 0x000000111500720b */ /* 0x080fe40003f8e000 */
        /* <DEDUP_REMOVED lines=8> */
[----:B------:R-:W-:-:S04]  /*1360*/  ISETP.NE.AND P1, PT, R36, RZ, PT ;  /* 0x000000ff2400720c */ /* 0x000fc80003f25270 */
[----:B------:R-:W-:Y:S02]  /*1370*/  SEL R21, RZ, 0x1, !P1 ;  /* 0x00000001ff157807 */ /* 0x000fe40004800000 */
        /* <DEDUP_REMOVED lines=31> */
[----:B------:R-:W-:Y:S02]  /*1570*/  SEL R37, R36, 0x2, P1 ;  /* 0x0000000224257807 */ /* 0x000fe40000800000 */
        /* <DEDUP_REMOVED lines=22> */
[----:B------:R-:W-:Y:S02]  /*16e0*/  ISETP.NE.AND P1, PT, R64, RZ, PT ;  /* 0x000000ff4000720c */ /* 0x000fe40003f25270 */
[----:B------:R-:W-:Y:S02]  /*16f0*/  SEL R47, R43, 0x3, P5 ;  /* 0x000000032b2f7807 */ /* 0x000fe40002800000 */
[----:B------:R-:W-:Y:S02]  /*1700*/  SEL R22, R22, 0x3, P1 ;  /* 0x0000000316167807 */ /* 0x000fe40000800000 */
[----:B------:R-:W-:Y:S01]  /*1710*/  ISETP.NE.AND P1, PT, R63, RZ, PT ;  /* 0x000000ff3f00720c */ /* 0x000fe20003f25270 */
[--C-:B------:R-:W-:Y:S02]  /*1720*/  IMAD.IADD R43, R26, 0x1, R27.reuse ;  /* 0x000000011a2b7824 */ /* 0x100fe400078e021b */
[----:B------:R-:W-:Y:S01]  /*1730*/  IMAD.IADD R45, R30, 0x1, R27 ;  /* 0x000000011e2d7824 */ /* 0x000fe200078e021b */
[----:B------:R-:W-:Y:S01]  /*1740*/  SEL R20, R23, 0x3, P1 ;  /* 0x0000000317147807 */ /* 0x000fe20000800000 */
[----:B------:R-:W-:Y:S01]  /*1750*/  IMAD R48, R24, 0x80, R25 ;  /* 0x0000008018307824 */ /* 0x000fe200078e0219 */
[----:B------:R-:W-:-:S02]  /*1760*/  SEL R23, R42, 0x3, P4 ;  /* 0x000000032a177807 */ /* 0x000fc40002000000 */
[----:B------:R-:W-:Y:S02]  /*1770*/  CS2R R24, SRZ ;  /* 0x0000000000187805 */ /* 0x000fe4000001ff00 */
[----:B------:R-:W-:Y:S01]  /*1780*/  CS2R R26, SRZ ;  /* 0x00000000001a7805 */ /* 0x000fe2000001ff00 */
[----:B------:R-:W-:-:S05]  /*1790*/  IMAD.WIDE R42, R43, 0x4, R2 ;  /* 0x000000042b2a7825 */ /* 0x000fca00078e0202 */
[----:B------:R1:W2:Y:S01]  /*17a0*/  @P0 LDG.E.EL.128 R24, desc[UR8][R42.64] ;  /* 0x000000082a180981 */ /* 0x0002a2000c2e1d00 */
[----:B------:R-:W-:Y:S02]  /*17b0*/  SEL R37, R37, 0x3, P2 ;  /* 0x0000000325257807 */ /* 0x000fe40001000000 */
[----:B------:R-:W-:Y:S02]  /*17c0*/  SEL R46, R41, 0x3, P3 ;  /* 0x00000003292e7807 */ /* 0x000fe40001800000 */
[----:B------:R-:W-:Y:S02]  /*17d0*/  PRMT R41, R21, 0x3340, R22 ;  /* 0x0000334015297816 */ /* 0x000fe40000000016 */
[----:B------:R-:W-:Y:S02]  /*17e0*/  PRMT R30, R20, 0x3340, R37 ;  /* 0x00003340141e7816 */ /* 0x000fe40000000025 */
[----:B------:R-:W-:Y:S02]  /*17f0*/  CS2R R20, SRZ ;  /* 0x0000000000147805 */ /* 0x000fe4000001ff00 */
[----:B------:R-:W-:-:S02]  /*1800*/  PRMT R49, R46, 0x3340, R23 ;  /* 0x000033402e317816 */ /* 0x000fc40000000017 */
[----:B------:R-:W-:Y:S01]  /*1810*/  CS2R R22, SRZ ;  /* 0x0000000000167805 */ /* 0x000fe2000001ff00 */
[----:B------:R-:W-:-:S05]  /*1820*/  IMAD.WIDE R44, R45, 0x4, R2 ;  /* 0x000000042d2c7825 */ /* 0x000fca00078e0202 */
[----:B------:R3:W4:Y:S01]  /*1830*/  @P0 LDG.E.EL.128 R20, desc[UR8][R44.64] ;  /* 0x000000082c140981 */ /* 0x000722000c2e1d00 */
[----:B------:R-:W-:Y:S01]  /*1840*/  ISETP.NE.AND P1, PT, R51, RZ, PT ;  /* 0x000000ff3300720c */ /* 0x000fe20003f25270 */
[----:B------:R-:W5:Y:S01]  /*1850*/  S2UR UR6, SR_CgaCtaId ;  /* 0x00000000000679c3 */ /* 0x000f620000008800 */
[----:B------:R-:W-:Y:S02]  /*1860*/  IADD3 R2, P2, R48, UR10, RZ ;  /* 0x0000000a30027c10 */ /* 0x000fe4000ff5e0ff */
[----:B------:R-:W-:Y:S02]  /*1870*/  SEL R34, R34, 0x2, P1 ;  /* 0x0000000222227807 */ /* 0x000fe40000800000 */
[----:B------:R-:W-:Y:S02]  /*1880*/  ISETP.NE.AND P3, PT, R59, RZ, PT ;  /* 0x000000ff3b00720c */ /* 0x000fe40003f65270 */
[----:B------:R-:W-:Y:S02]  /*1890*/  LEA.HI.X.SX32 R3, R48, UR11, 0x1, P2 ;  /* 0x0000000b30037c11 */ /* 0x000fe400090f0eff */
[----:B------:R-:W-:Y:S01]  /*18a0*/  SEL R32, R32, 0x2, P3 ;  /* 0x0000000220207807 */ /* 0x000fe20001800000 */
[----:B------:R-:W-:Y:S01]  /*18b0*/  IMAD.SHL.U32 R46, R0, 0x10, RZ ;  /* 0x00000010002e7824 */ /* 0x000fe200078e00ff */
[----:B------:R-:W-:-:S02]  /*18c0*/  SEL R36, R36, 0x3, P6 ;  /* 0x0000000324247807 */ /* 0x000fc40003000000 */
[----:B------:R-:W-:Y:S02]  /*18d0*/  ISETP.NE.AND P4, PT, R62, RZ, PT ;  /* 0x000000ff3e00720c */ /* 0x000fe40003f85270 */
[----:B------:R-:W-:Y:S02]  /*18e0*/  ISETP.NE.AND P5, PT, R61, RZ, PT ;  /* 0x000000ff3d00720c */ /* 0x000fe40003fa5270 */
[----:B------:R-:W-:Y:S02]  /*18f0*/  ISETP.NE.AND P6, PT, R35, RZ, PT ;  /* 0x000000ff2300720c */ /* 0x000fe40003fc5270 */
[----:B-1----:R-:W-:Y:S02]  /*1900*/  LOP3.LUT R42, R0, 0x80, RZ, 0xc0, !PT ;  /* 0x00000080002a7812 */ /* 0x002fe400078ec0ff */
[----:B------:R-:W-:Y:S01]  /*1910*/  LOP3.LUT R35, R46, 0x780, RZ, 0xc0, !PT ;  /* 0x000007802e237812 */ /* 0x000fe200078ec0ff */
[----:B------:R-:W-:Y:S01]  /*1920*/  UMOV UR5, 0x400 ;  /* 0x0000040000057882 */ /* 0x000fe20000000000 */
[----:B------:R-:W-:-:S02]  /*1930*/  SEL R31, R31, 0x2, P6 ;  /* 0x000000021f1f7807 */ /* 0x000fc40003000000 */
[----:B------:R-:W-:Y:S02]  /*1940*/  SEL R28, R28, 0x2, P5 ;  /* 0x000000021c1c7807 */ /* 0x000fe40002800000 */
[----:B------:R-:W-:Y:S01]  /*1950*/  SEL R33, R33, 0x2, P4 ;  /* 0x0000000221217807 */ /* 0x000fe20002000000 */
[----:B-----5:R-:W-:Y:S01]  /*1960*/  UPRMT UR5, UR6, 0x654, UR5 ;  /* 0x0000065406057896 */ /* 0x020fe20008000005 */
[----:B------:R-:W-:Y:S01]  /*1970*/  IMAD R35, R42, 0x10, R35 ;  /* 0x000000102a237824 */ /* 0x000fe200078e0223 */
[----:B------:R-:W-:-:S04]  /*1980*/  PRMT R36, R47, 0x3340, R36 ;  /* 0x000033402f247816 */ /* 0x000fc80000000024 */
[----:B------:R-:W-:Y:S02]  /*1990*/  LOP3.LUT R37, R35, 0x70, R46, 0xf8, !PT ;  /* 0x0000007023257812 */ /* 0x000fe400078ef82e */
[----:B---3--:R-:W-:Y:S02]  /*19a0*/  LOP3.LUT R44, R0, 0xff, RZ, 0xc0, !PT ;  /* 0x000000ff002c7812 */ /* 0x008fe400078ec0ff */
[----:B------:R-:W-:Y:S02]  /*19b0*/  LOP3.LUT R29, R29, 0x7f, R0, 0xf8, !PT ;  /* 0x0000007f1d1d7812 */ /* 0x000fe400078ef800 */
[C---:B------:R-:W-:Y:S02]  /*19c0*/  LOP3.LUT R42, R44.reuse, 0xe00, RZ, 0xfc, !PT ;  /* 0x00000e002c2a7812 */ /* 0x040fe400078efcff */
[----:B------:R-:W-:Y:S02]  /*19d0*/  LOP3.LUT R45, R44, 0xf00, RZ, 0xfc, !PT ;  /* 0x00000f002c2d7812 */ /* 0x000fe400078efcff */
[----:B------:R-:W-:-:S02]  /*19e0*/  SHF.R.U32.HI R43, RZ, 0x5, R42 ;  /* 0x00000005ff2b7819 */ /* 0x000fc4000001162a */
[----:B------:R-:W-:Y:S02]  /*19f0*/  SHF.R.U32.HI R45, RZ, 0x5, R45 ;  /* 0x00000005ff2d7819 */ /* 0x000fe4000001162d */
[----:B------:R-:W-:Y:S02]  /*1a00*/  LOP3.LUT R48, R43, 0x74, RZ, 0xc0, !PT ;  /* 0x000000742b307812 */ /* 0x000fe400078ec0ff */
[----:B------:R-:W-:-:S03]  /*1a10*/  LOP3.LUT R50, R45, 0x7c, RZ, 0xc0, !PT ;  /* 0x0000007c2d327812 */ /* 0x000fc600078ec0ff */
[----:B------:R-:W-:Y:S02]  /*1a20*/  VIADD R63, R48, UR5 ;  /* 0x00000005303f7c36 */ /* 0x000fe40008000000 */
[----:B------:R-:W-:Y:S01]  /*1a30*/  VIADD R65, R50, UR5 ;  /* 0x0000000532417c36 */ /* 0x000fe20008000000 */
[-C--:B--2---:R-:W-:Y:S02]  /*1a40*/  FSETP.GEU.AND P1, PT, R4, R24.reuse, PT ;  /* 0x000000180400720b */ /* 0x084fe40003f2e000 */
[----:B------:R-:W-:Y:S02]  /*1a50*/  FSETP.GEU.AND P2, PT, R5, R25, PT ;  /* 0x000000190500720b */ /* 0x000fe40003f4e000 */
[----:B------:R-:W-:Y:S02]  /*1a60*/  FSETP.NAN.AND P3, PT, R24, R24, PT ;  /* 0x000000181800720b */ /* 0x000fe40003f68000 */
[----:B------:R-:W-:Y:S02]  /*1a70*/  SEL R40, R40, 0x3, P1 ;  /* 0x0000000328287807 */ /* 0x000fe40000800000 */
[----:B------:R-:W-:-:S05]  /*1a80*/  SEL R39, R39, 0x3, P2 ;  /* 0x0000000327277807 */ /* 0x000fca0001000000 */
[----:B------:R-:W-:Y:S02]  /*1a90*/  @P1 SEL R24, R24, R4, P3 ;  /* 0x0000000418181207 */ /* 0x000fe40001800000 */
[C---:B------:R-:W-:Y:S02]  /*1aa0*/  FSETP.NAN.AND P3, PT, R25.reuse, R25, PT ;  /* 0x000000191900720b */ /* 0x040fe40003f68000 */
[----:B------:R-:W-:Y:S02]  /*1ab0*/  FSETP.GEU.AND P5, PT, R6, R26, PT ;  /* 0x0000001a0600720b */ /* 0x000fe40003fae000 */
[----:B------:R-:W-:Y:S02]  /*1ac0*/  @P2 SEL R25, R25, R5, P3 ;  /* 0x0000000519192207 */ /* 0x000fe40001800000 */
[----:B------:R-:W-:Y:S02]  /*1ad0*/  FSETP.GEU.AND P4, PT, R7, R27, PT ;  /* 0x0000001b0700720b */ /* 0x000fe40003f8e000 */
[----:B----4-:R-:W-:-:S02]  /*1ae0*/  FSETP.GEU.AND P3, PT, R8, R20, PT ;  /* 0x000000140800720b */ /* 0x010fc40003f6e000 */
[----:B------:R-:W-:Y:S02]  /*1af0*/  FSETP.GEU.AND P1, PT, R9, R21, PT ;  /* 0x000000150900720b */ /* 0x000fe40003f2e000 */
[----:B------:R-:W-:Y:S02]  /*1b00*/  FSETP.GEU.AND P2, PT, R10, R22, PT ;  /* 0x000000160a00720b */ /* 0x000fe40003f4e000 */
[----:B------:R-:W-:Y:S02]  /*1b10*/  FSETP.GEU.AND P6, PT, R11, R23, PT ;  /* 0x000000170b00720b */ /* 0x000fe40003fce000 */
[----:B------:R-:W-:Y:S02]  /*1b20*/  SEL R5, R38, 0x3, P5 ;  /* 0x0000000326057807 */ /* 0x000fe40002800000 */
[----:B------:R-:W-:Y:S02]  /*1b30*/  SEL R34, R34, 0x3, P4 ;  /* 0x0000000322227807 */ /* 0x000fe40002000000 */
[----:B------:R-:W-:-:S02]  /*1b40*/  SEL R28, R28, 0x3, P3 ;  /* 0x000000031c1c7807 */ /* 0x000fc40001800000 */
[----:B------:R-:W-:Y:S02]  /*1b50*/  SEL R31, R31, 0x3, P1 ;  /* 0x000000031f1f7807 */ /* 0x000fe40000800000 */
[----:B------:R-:W-:Y:S02]  /*1b60*/  SEL R32, R32, 0x3, P2 ;  /* 0x0000000320207807 */ /* 0x000fe40001000000 */
[----:B------:R-:W-:Y:S02]  /*1b70*/  SEL R33, R33, 0x3, P6 ;  /* 0x0000000321217807 */ /* 0x000fe40003000000 */
[----:B------:R-:W-:Y:S02]  /*1b80*/  LEA.HI R4, R35, UR5, RZ, 0x1b ;  /* 0x0000000523047c11 */ /* 0x000fe4000f8fd8ff */
[----:B------:R-:W-:Y:S02]  /*1b90*/  PRMT R39, R40, 0x3340, R39 ;  /* 0x0000334028277816 */ /* 0x000fe40000000027 */
[----:B------:R-:W-:-:S02]  /*1ba0*/  PRMT R34, R5, 0x3340, R34 ;  /* 0x0000334005227816 */ /* 0x000fc40000000022 */
[----:B------:R-:W-:Y:S02]  /*1bb0*/  PRMT R28, R28, 0x3340, R31 ;  /* 0x000033401c1c7816 */ /* 0x000fe4000000001f */
[----:B------:R-:W-:Y:S02]  /*1bc0*/  PRMT R35, R32, 0x3340, R33 ;  /* 0x0000334020237816 */ /* 0x000fe40000000021 */
[----:B------:R-:W-:Y:S02]  /*1bd0*/  PRMT R32, R41, 0x5410, R30 ;  /* 0x0000541029207816 */ /* 0x000fe4000000001e */
[----:B------:R-:W-:Y:S02]  /*1be0*/  PRMT R33, R49, 0x5410, R36 ;  /* 0x0000541031217816 */ /* 0x000fe40000000024 */
[----:B------:R-:W-:Y:S02]  /*1bf0*/  PRMT R34, R39, 0x5410, R34 ;  /* 0x0000541027227816 */ /* 0x000fe40000000022 */
[----:B------:R-:W-:Y:S01]  /*1c00*/  PRMT R35, R28, 0x5410, R35 ;  /* 0x000054101c237816 */ /* 0x000fe20000000023 */
[----:B------:R-:W-:Y:S01]  /*1c10*/  IMAD R37, R37, 0x4, R4 ;  /* 0x0000000425257824 */ /* 0x000fe200078e0204 */
[----:B------:R-:W-:-:S02]  /*1c20*/  LOP3.LUT R30, R44, 0x300, RZ, 0xfc, !PT ;  /* 0x000003002c1e7812 */ /* 0x000fc400078efcff */
[C---:B------:R-:W-:Y:S02]  /*1c30*/  LOP3.LUT R38, R44.reuse, 0x600, RZ, 0xfc, !PT ;  /* 0x000006002c267812 */ /* 0x040fe400078efcff */
[--C-:B------:R-:W-:Y:S02]  /*1c40*/  SHF.R.U32.HI R4, RZ, 0x7, R0.reuse ;  /* 0x00000007ff047819 */ /* 0x100fe40000011600 */
[C---:B------:R-:W-:Y:S01]  /*1c50*/  LOP3.LUT R39, R44.reuse, 0x700, RZ, 0xfc, !PT ;  /* 0x000007002c277812 */ /* 0x040fe200078efcff */
[----:B------:R1:W-:Y:S01]  /*1c60*/  @P0 STG.E.128 desc[UR8][R2.64], R32 ;  /* 0x0000002002000986 */ /* 0x0003e2000c101d08 */
[----:B------:R-:W-:Y:S02]  /*1c70*/  SHF.R.U32.HI R0, RZ, 0x5, R0 ;  /* 0x00000005ff007819 */ /* 0x000fe40000011600 */
[C---:B------:R-:W-:Y:S02]  /*1c80*/  LOP3.LUT R36, R44.reuse, 0x500, RZ, 0xfc, !PT ;  /* 0x000005002c247812 */ /* 0x040fe400078efcff */
[----:B------:R-:W-:-:S02]  /*1c90*/  LOP3.LUT R40, R44, 0x800, RZ, 0xfc, !PT ;  /* 0x000008002c287812 */ /* 0x000fc400078efcff */
[----:B------:R-:W-:Y:S02]  /*1ca0*/  SHF.R.U32.HI R30, RZ, 0x5, R30 ;  /* 0x00000005ff1e7819 */ /* 0x000fe4000001161e */
[----:B------:R-:W-:Y:S02]  /*1cb0*/  SHF.R.U32.HI R38, RZ, 0x5, R38 ;  /* 0x00000005ff267819 */ /* 0x000fe40000011626 */
[----:B------:R-:W-:Y:S02]  /*1cc0*/  SGXT.U32 R4, R4, 0x1 ;  /* 0x000000010404781a */ /* 0x000fe40000000000 */
[C---:B------:R-:W-:Y:S02]  /*1cd0*/  LOP3.LUT R5, R44.reuse, 0x100, RZ, 0xfc, !PT ;  /* 0x000001002c057812 */ /* 0x040fe400078efcff */
[----:B------:R-:W-:Y:S02]  /*1ce0*/  LOP3.LUT R31, R44, 0x400, RZ, 0xfc, !PT ;  /* 0x000004002c1f7812 */ /* 0x000fe400078efcff */
[----:B------:R-:W-:-:S02]  /*1cf0*/  SHF.R.U32.HI R39, RZ, 0x5, R39 ;  /* 0x00000005ff277819 */ /* 0x000fc40000011627 */
[C---:B-1----:R-:W-:Y:S02]  /*1d00*/  LOP3.LUT R2, R44.reuse, 0x900, RZ, 0xfc, !PT ;  /* 0x000009002c027812 */ /* 0x042fe400078efcff */
[C---:B------:R-:W-:Y:S02]  /*1d10*/  LOP3.LUT R3, R44.reuse, 0xa00, RZ, 0xfc, !PT ;  /* 0x00000a002c037812 */ /* 0x040fe400078efcff */
[----:B------:R-:W-:Y:S02]  /*1d20*/  LOP3.LUT R34, R44, 0xc00, RZ, 0xfc, !PT ;  /* 0x00000c002c227812 */ /* 0x000fe400078efcff */
[----:B------:R-:W-:Y:S02]  /*1d30*/  LOP3.LUT R0, R0, 0x4, RZ, 0xc0, !PT ;  /* 0x0000000400007812 */ /* 0x000fe400078ec0ff */
[C---:B------:R-:W-:Y:S02]  /*1d40*/  LOP3.LUT R28, R44.reuse, 0x200, RZ, 0xfc, !PT ;  /* 0x000002002c1c7812 */ /* 0x040fe400078efcff */
[----:B------:R-:W-:-:S02]  /*1d50*/  LOP3.LUT R32, R44, 0xb00, RZ, 0xfc, !PT ;  /* 0x00000b002c207812 */ /* 0x000fc400078efcff */
[----:B------:R-:W-:Y:S02]  /*1d60*/  LOP3.LUT R41, R44, 0xd00, RZ, 0xfc, !PT ;  /* 0x00000d002c297812 */ /* 0x000fe400078efcff */
[----:B------:R-:W-:Y:S02]  /*1d70*/  SHF.R.U32.HI R36, RZ, 0x5, R36 ;  /* 0x00000005ff247819 */ /* 0x000fe40000011624 */
[----:B------:R-:W-:Y:S02]  /*1d80*/  SHF.R.U32.HI R40, RZ, 0x5, R40 ;  /* 0x00000005ff287819 */ /* 0x000fe40000011628 */
[----:B------:R-:W-:Y:S02]  /*1d90*/  SHF.R.U32.HI R2, RZ, 0x5, R2 ;  /* 0x00000005ff027819 */ /* 0x000fe40000011602 */
[----:B------:R-:W-:Y:S02]  /*1da0*/  SHF.R.U32.HI R3, RZ, 0x5, R3 ;  /* 0x00000005ff037819 */ /* 0x000fe40000011603 */
[----:B------:R-:W-:-:S02]  /*1db0*/  SHF.R.U32.HI R35, RZ, 0x5, R34 ;  /* 0x00000005ff237819 */ /* 0x000fc40000011622 */
[----:B------:R-:W-:Y:S02]  /*1dc0*/  LOP3.LUT R30, R30, 0x1c, RZ, 0xc0, !PT ;  /* 0x0000001c1e1e7812 */ /* 0x000fe400078ec0ff */
[----:B------:R-:W-:Y:S02]  /*1dd0*/  LOP3.LUT R38, R38, 0x34, RZ, 0xc0, !PT ;  /* 0x0000003426267812 */ /* 0x000fe400078ec0ff */
[----:B------:R-:W-:Y:S02]  /*1de0*/  LOP3.LUT R4, R4, UR4, RZ, 0xfc, !PT ;  /* 0x0000000404047c12 */ /* 0x000fe4000f8efcff */
[----:B------:R-:W-:Y:S02]  /*1df0*/  SHF.R.U32.HI R5, RZ, 0x5, R5 ;  /* 0x00000005ff057819 */ /* 0x000fe40000011605 */
[----:B------:R-:W-:Y:S02]  /*1e00*/  SHF.R.U32.HI R31, RZ, 0x5, R31 ;  /* 0x00000005ff1f7819 */ /* 0x000fe4000001161f */
[----:B------:R-:W-:Y:S01]  /*1e10*/  LOP3.LUT R39, R39, 0x3c, RZ, 0xc0, !PT ;  /* 0x0000003c27277812 */ /* 0x000fe200078ec0ff */
[----:B------:R-:W-:Y:S01]  /*1e20*/  VIADD R47, R0, UR5 ;  /* 0x00000005002f7c36 */ /* 0x000fe20008000000 */
[----:B------:R-:W-:-:S02]  /*1e30*/  SHF.R.U32.HI R28, RZ, 0x5, R28 ;  /* 0x00000005ff1c7819 */ /* 0x000fc4000001161c */
[----:B------:R-:W-:Y:S02]  /*1e40*/  SHF.R.U32.HI R33, RZ, 0x5, R32 ;  /* 0x00000005ff217819 */ /* 0x000fe40000011620 */
[----:B------:R-:W-:Y:S02]  /*1e50*/  SHF.R.U32.HI R41, RZ, 0x5, R41 ;  /* 0x00000005ff297819 */ /* 0x000fe40000011629 */
[----:B------:R-:W-:Y:S02]  /*1e60*/  LOP3.LUT R36, R36, 0x2c, RZ, 0xc0, !PT ;  /* 0x0000002c24247812 */ /* 0x000fe400078ec0ff */
[----:B------:R-:W-:Y:S02]  /*1e70*/  LOP3.LUT R40, R40, 0x44, RZ, 0xc0, !PT ;  /* 0x0000004428287812 */ /* 0x000fe400078ec0ff */
[----:B------:R-:W-:Y:S02]  /*1e80*/  LOP3.LUT R0, R2, 0x4c, RZ, 0xc0, !PT ;  /* 0x0000004c02007812 */ /* 0x000fe400078ec0ff */
[----:B------:R-:W-:Y:S01]  /*1e90*/  LOP3.LUT R32, R3, 0x54, RZ, 0xc0, !PT ;  /* 0x0000005403207812 */ /* 0x000fe200078ec0ff */
[----:B------:R-:W-:Y:S01]  /*1ea0*/  VIADD R3, R30, UR5 ;  /* 0x000000051e037c36 */ /* 0x000fe20008000000 */
[----:B------:R-:W-:Y:S01]  /*1eb0*/  LOP3.LUT R42, R35, 0x64, RZ, 0xc0, !PT ;  /* 0x00000064232a7812 */ /* 0x000fe200078ec0ff */
[----:B------:R-:W-:Y:S01]  /*1ec0*/  VIADD R35, R38, UR5 ;  /* 0x0000000526237c36 */ /* 0x000fe20008000000 */
[----:B------:R-:W-:Y:S01]  /*1ed0*/  LOP3.LUT R5, R5, 0xc, RZ, 0xc0, !PT ;  /* 0x0000000c05057812 */ /* 0x000fe200078ec0ff */
[----:B------:R-:W-:Y:S01]  /*1ee0*/  VIADD R45, R39, UR5 ;  /* 0x00000005272d7c36 */ /* 0x000fe20008000000 */
[----:B------:R-:W-:-:S02]  /*1ef0*/  LOP3.LUT R31, R31, 0x24, RZ, 0xc0, !PT ;  /* 0x000000241f1f7812 */ /* 0x000fc400078ec0ff */
[----:B------:R-:W-:Y:S02]  /*1f00*/  LOP3.LUT R2, R4, 0x2, RZ, 0xfc, !PT ;  /* 0x0000000204027812 */ /* 0x000fe400078efcff */
[----:B------:R-:W-:Y:S02]  /*1f10*/  LOP3.LUT R28, R28, 0x14, RZ, 0xc0, !PT ;  /* 0x000000141c1c7812 */ /* 0x000fe400078ec0ff */
[----:B------:R-:W-:Y:S02]  /*1f20*/  LOP3.LUT R34, R33, 0x5c, RZ, 0xc0, !PT ;  /* 0x0000005c21227812 */ /* 0x000fe400078ec0ff */
[----:B------:R-:W-:Y:S02]  /*1f30*/  LOP3.LUT R46, R41, 0x6c, RZ, 0xc0, !PT ;  /* 0x0000006c292e7812 */ /* 0x000fe400078ec0ff */
[----:B------:R-:W-:Y:S01]  /*1f40*/  LOP3.LUT R43, R4, 0x4, RZ, 0xfc, !PT ;  /* 0x00000004042b7812 */ /* 0x000fe200078efcff */
[----:B------:R-:W-:Y:S02]  /*1f50*/  VIADD R33, R36, UR5 ;  /* 0x0000000524217c36 */ /* 0x000fe40008000000 */
[----:B------:R-:W-:-:S02]  /*1f60*/  VIADD R51, R40, UR5 ;  /* 0x0000000528337c36 */ /* 0x000fc40008000000 */
[C---:B------:R-:W-:Y:S02]  /*1f70*/  IMAD R40, R44.reuse, 0x4, R3 ;  /* 0x000000042c287824 */ /* 0x040fe400078e0203 */
[----:B------:R-:W-:Y:S01]  /*1f80*/  IMAD R36, R44, 0x4, R35 ;  /* 0x000000042c247824 */ /* 0x000fe200078e0223 */
[----:B------:R-:W-:Y:S01]  /*1f90*/  FSETP.NAN.AND P0, PT, R26, R26, PT ;  /* 0x0000001a1a00720b */ /* 0x000fe20003f08000 */
[----:B------:R-:W-:Y:S02]  /*1fa0*/  VIADD R5, R5, UR5 ;  /* 0x0000000505057c36 */ /* 0x000fe40008000000 */
[----:B------:R-:W-:Y:S02]  /*1fb0*/  VIADD R31, R31, UR5 ;  /* 0x000000051f1f7c36 */ /* 0x000fe40008000000 */
[----:B------:R-:W-:Y:S02]  /*1fc0*/  IMAD R35, R44, 0x4, R45 ;  /* 0x000000042c237824 */ /* 0x000fe400078e022d */
[----:B------:R-:W-:-:S04]  /*1fd0*/  IMAD.HI R3, R2, 0x38e38e39, RZ ;  /* 0x38e38e3902037827 */ /* 0x000fc800078e02ff */
[----:B------:R-:W-:-:S04]  /*1fe0*/  IMAD.HI R49, R4, 0x38e38e39, RZ ;  /* 0x38e38e3904317827 */ /* 0x000fc800078e02ff */
[----:B------:R-:W-:Y:S02]  /*1ff0*/  VIADD R41, R28, UR5 ;  /* 0x000000051c297c36 */ /* 0x000fe40008000000 */
[----:B------:R-:W-:Y:S02]  /*2000*/  VIADD R53, R0, UR5 ;  /* 0x0000000500357c36 */ /* 0x000fe40008000000 */
[----:B------:R-:W-:Y:S02]  /*2010*/  VIADD R55, R32, UR5 ;  /* 0x0000000520377c36 */ /* 0x000fe40008000000 */
[----:B------:R-:W-:Y:S02]  /*2020*/  VIADD R57, R34, UR5 ;  /* 0x0000000522397c36 */ /* 0x000fe40008000000 */
[----:B------:R-:W-:Y:S02]  /*2030*/  VIADD R59, R42, UR5 ;  /* 0x000000052a3b7c36 */ /* 0x000fe40008000000 */
[----:B------:R-:W-:-:S02]  /*2040*/  VIADD R61, R46, UR5 ;  /* 0x000000052e3d7c36 */ /* 0x000fc40008000000 */
[----:B------:R-:W-:Y:S01]  /*2050*/  IMAD.HI R45, R43, 0x38e38e39, RZ ;  /* 0x38e38e392b2d7827 */ /* 0x000fe200078e02ff */
[----:B------:R-:W-:Y:S02]  /*2060*/  SHF.R.S32.HI R46, RZ, 0x1, R3 ;  /* 0x00000001ff2e7819 */ /* 0x000fe40000011403 */
[----:B------:R-:W-:Y:S01]  /*2070*/  @P5 SEL R26, R26, R6, P0 ;  /* 0x000000061a1a5207 */ /* 0x000fe20000000000 */
[C---:B------:R-:W-:Y:S02]  /*2080*/  IMAD R42, R44.reuse, 0x4, R5 ;  /* 0x000000042c2a7824 */ /* 0x040fe400078e0205 */
[C---:B------:R-:W-:Y:S02]  /*2090*/  IMAD R39, R44.reuse, 0x4, R31 ;  /* 0x000000042c277824 */ /* 0x040fe400078e021f */
[C---:B------:R-:W-:Y:S01]  /*20a0*/  IMAD R38, R44.reuse, 0x4, R33 ;  /* 0x000000042c267824 */ /* 0x040fe200078e0221 */
[----:B------:R-:W-:Y:S01]  /*20b0*/  SHF.R.S32.HI R48, RZ, 0x1, R45 ;  /* 0x00000001ff307819 */ /* 0x000fe2000001142d */
[C---:B------:R-:W-:Y:S01]  /*20c0*/  IMAD R47, R44.reuse, 0x4, R47 ;  /* 0x000000042c2f7824 */ /* 0x040fe200078e022f */
[----:B------:R-:W-:Y:S01]  /*20d0*/  FSETP.NAN.AND P0, PT, R27, R27, PT ;  /* 0x0000001b1b00720b */ /* 0x000fe20003f08000 */
[----:B------:R-:W-:-:S02]  /*20e0*/  IMAD R41, R44, 0x4, R41 ;  /* 0x000000042c297824 */ /* 0x000fc400078e0229 */
[C---:B------:R-:W-:Y:S02]  /*20f0*/  IMAD R34, R44.reuse, 0x4, R51 ;  /* 0x000000042c227824 */ /* 0x040fe400078e0233 */
[C---:B------:R-:W-:Y:S02]  /*2100*/  IMAD R28, R44.reuse, 0x4, R53 ;  /* 0x000000042c1c7824 */ /* 0x040fe400078e0235 */
[C---:B------:R-:W-:Y:S02]  /*2110*/  IMAD R33, R44.reuse, 0x4, R55 ;  /* 0x000000042c217824 */ /* 0x040fe400078e0237 */
[C---:B------:R-:W-:Y:S02]  /*2120*/  IMAD R32, R44.reuse, 0x4, R57 ;  /* 0x000000042c207824 */ /* 0x040fe400078e0239 */
[C---:B------:R-:W-:Y:S02]  /*2130*/  IMAD R31, R44.reuse, 0x4, R59 ;  /* 0x000000042c1f7824 */ /* 0x040fe400078e023b */
[----:B------:R-:W-:-:S02]  /*2140*/  IMAD R30, R44, 0x4, R61 ;  /* 0x000000042c1e7824 */ /* 0x000fc400078e023d */
[C---:B------:R-:W-:Y:S02]  /*2150*/  IMAD R5, R44.reuse, 0x4, R63 ;  /* 0x000000042c057824 */ /* 0x040fe400078e023f */
[----:B------:R-:W-:Y:S01]  /*2160*/  IMAD R0, R44, 0x4, R65 ;  /* 0x000000042c007824 */ /* 0x000fe200078e0241 */
[----:B------:R-:W-:Y:S02]  /*2170*/  SHF.R.S32.HI R44, RZ, 0x1, R49 ;  /* 0x00000001ff2c7819 */ /* 0x000fe40000011431 */
[----:B------:R-:W-:Y:S02]  /*2180*/  LEA.HI R3, R3, R46, RZ, 0x1 ;  /* 0x0000002e03037211 */ /* 0x000fe400078f08ff */
[----:B------:R-:W-:Y:S02]  /*2190*/  LEA.HI R49, R49, R44, RZ, 0x1 ;  /* 0x0000002c31317211 */ /* 0x000fe400078f08ff */
[----:B------:R-:W-:Y:S02]  /*21a0*/  LEA.HI R46, R45, R48, RZ, 0x1 ;  /* 0x000000302d2e7211 */ /* 0x000fe400078f08ff */
[----:B------:R-:W-:-:S02]  /*21b0*/  @P4 SEL R27, R27, R7, P0 ;  /* 0x000000071b1b4207 */ /* 0x000fc40000000000 */
[C---:B------:R-:W-:Y:S02]  /*21c0*/  LOP3.LUT R44, R4.reuse, 0x6, RZ, 0xfc, !PT ;  /* 0x00000006042c7812 */ /* 0x040fe400078efcff */
[----:B------:R-:W-:Y:S02]  /*21d0*/  LOP3.LUT R45, R4, 0xa, RZ, 0xfc, !PT ;  /* 0x0000000a042d7812 */ /* 0x000fe400078efcff */
[----:B------:R-:W-:Y:S02]  /*21e0*/  FSETP.NAN.AND P0, PT, R20, R20, PT ;  /* 0x000000141400720b */ /* 0x000fe40003f08000 */
[C---:B------:R-:W-:Y:S01]  /*21f0*/  FSETP.NAN.AND P4, PT, R21.reuse, R21, PT ;  /* 0x000000151500720b */ /* 0x040fe20003f88000 */
[----:B------:R-:W-:Y:S01]  /*2200*/  IMAD.HI R51, R44, 0x38e38e39, RZ ;  /* 0x38e38e392c337827 */ /* 0x000fe200078e02ff */
[----:B------:R-:W-:Y:S02]  /*2210*/  @P3 SEL R20, R20, R8, P0 ;  /* 0x0000000814143207 */ /* 0x000fe40000000000 */
[----:B------:R-:W-:Y:S01]  /*2220*/  @P1 SEL R21, R21, R9, P4 ;  /* 0x0000000915151207 */ /* 0x000fe20002000000 */
[----:B------:R-:W-:Y:S01]  /*2230*/  IMAD.HI R50, R45, 0x38e38e39, RZ ;  /* 0x38e38e392d327827 */ /* 0x000fe200078e02ff */
[----:B------:R-:W-:-:S02]  /*2240*/  LOP3.LUT R48, R4, 0x8, RZ, 0xfc, !PT ;  /* 0x0000000804307812 */ /* 0x000fc400078efcff */
[----:B------:R-:W-:Y:S02]  /*2250*/  LOP3.LUT R53, R4, 0xc, RZ, 0xfc, !PT ;  /* 0x0000000c04357812 */ /* 0x000fe400078efcff */
[C---:B------:R-:W-:Y:S02]  /*2260*/  FSETP.NAN.AND P0, PT, R22.reuse, R22, PT ;  /* 0x000000161600720b */ /* 0x040fe40003f08000 */
[C---:B------:R-:W-:Y:S01]  /*2270*/  FSETP.NAN.AND P1, PT, R23.reuse, R23, PT ;  /* 0x000000171700720b */ /* 0x040fe20003f28000 */
[----:B------:R1:W-:Y:S01]  /*2280*/  STS [R37], R12 ;  /* 0x0000000c25007388 */ /* 0x0003e20000000800 */
[----:B------:R-:W-:Y:S01]  /*2290*/  @P2 SEL R22, R22, R10, P0 ;  /* 0x0000000a16162207 */ /* 0x000fe20000000000 */
[----:B------:R-:W-:Y:S01]  /*22a0*/  IMAD.HI R55, R48, 0x38e38e39, RZ ;  /* 0x38e38e3930377827 */ /* 0x000fe200078e02ff */
[----:B------:R-:W-:Y:S01]  /*22b0*/  @P6 SEL R23, R23, R11, P1 ;  /* 0x0000000b17176207 */ /* 0x000fe20000800000 */
[----:B------:R2:W-:Y:S02]  /*22c0*/  STS [R37+0x4], R13 ;  /* 0x0000040d25007388 */ /* 0x0005e40000000800 */
[----:B------:R-:W-:-:S02]  /*22d0*/  IMAD.HI R6, R53, 0x38e38e39, RZ ;  /* 0x38e38e3935067827 */ /* 0x000fc400078e02ff */
[----:B------:R3:W-:Y:S01]  /*22e0*/  STS [R37+0x10], R16 ;  /* 0x0000101025007388 */ /* 0x0007e20000000800 */
[----:B-1----:R-:W-:Y:S02]  /*22f0*/  SHF.R.S32.HI R12, RZ, 0x1, R51 ;  /* 0x00000001ff0c7819 */ /* 0x002fe40000011433 */
[----:B--2---:R-:W-:Y:S02]  /*2300*/  SHF.R.S32.HI R13, RZ, 0x1, R50 ;  /* 0x00000001ff0d7819 */ /* 0x004fe40000011432 */
[----:B---3--:R-:W-:Y:S01]  /*2310*/  LOP3.LUT R16, R4, 0xe, RZ, 0xfc, !PT ;  /* 0x0000000e04107812 */ /* 0x008fe200078efcff */
[----:B------:R-:W-:Y:S01]  /*2320*/  STS [R37+0x8], R14 ;  /* 0x0000080e25007388 */ /* 0x000fe20000000800 */
[----:B------:R-:W-:Y:S02]  /*2330*/  LEA.HI R51, R51, R12, RZ, 0x1 ;  /* 0x0000000c33337211 */ /* 0x000fe400078f08ff */
[----:B------:R-:W-:Y:S01]  /*2340*/  LEA.HI R50, R50, R13, RZ, 0x1 ;  /* 0x0000000d32327211 */ /* 0x000fe200078f08ff */
[----:B------:R-:W-:Y:S01]  /*2350*/  STS [R37+0xc], R15 ;  /* 0x00000c0f25007388 */ /* 0x000fe20000000800 */
[----:B------:R-:W-:Y:S01]  /*2360*/  SHF.R.S32.HI R12, RZ, 0x1, R55 ;  /* 0x00000001ff0c7819 */ /* 0x000fe20000011437 */
[----:B------:R-:W-:Y:S01]  /*2370*/  IMAD.HI R13, R16, 0x38e38e39, RZ ;  /* 0x38e38e39100d7827 */ /* 0x000fe200078e02ff */
[----:B------:R-:W-:Y:S01]  /*2380*/  SHF.R.S32.HI R7, RZ, 0x1, R6 ;  /* 0x00000001ff077819 */ /* 0x000fe20000011406 */
[----:B------:R1:W-:Y:S04]  /*2390*/  STS [R37+0x14], R17 ;  /* 0x0000141125007388 */ /* 0x0003e80000000800 */
[----:B------:R2:W-:Y:S04]  /*23a0*/  STS [R37+0x18], R18 ;  /* 0x0000181225007388 */ /* 0x0005e80000000800 */
[----:B------:R-:W-:Y:S01]  /*23b0*/  STS [R37+0x1c], R19 ;  /* 0x00001c1325007388 */ /* 0x000fe20000000800 */
[----:B-1----:R-:W-:-:S03]  /*23c0*/  LOP3.LUT R17, R4, 0x10, RZ, 0xfc, !PT ;  /* 0x0000001004117812 */ /* 0x002fc600078efcff */
[----:B------:R-:W-:Y:S04]  /*23d0*/  STS [R37+0x20], R24 ;  /* 0x0000201825007388 */ /* 0x000fe80000000800 */
[----:B------:R1:W-:Y:S04]  /*23e0*/  STS [R37+0x24], R25 ;  /* 0x0000241925007388 */ /* 0x0003e80000000800 */
[----:B------:R3:W-:Y:S04]  /*23f0*/  STS [R37+0x28], R26 ;  /* 0x0000281a25007388 */ /* 0x0007e80000000800 */
[----:B------:R4:W-:Y:S04]  /*2400*/  STS [R37+0x2c], R27 ;  /* 0x00002c1b25007388 */ /* 0x0009e80000000800 */
[----:B------:R-:W-:Y:S04]  /*2410*/  STS [R37+0x30], R20 ;  /* 0x0000301425007388 */ /* 0x000fe80000000800 */
[----:B------:R-:W-:Y:S04]  /*2420*/  STS [R37+0x34], R21 ;  /* 0x0000341525007388 */ /* 0x000fe80000000800 */
[----:B------:R-:W-:Y:S04]  /*2430*/  STS [R37+0x38], R22 ;  /* 0x0000381625007388 */ /* 0x000fe80000000800 */
[----:B------:R5:W-:Y:S01]  /*2440*/  STS [R37+0x3c], R23 ;  /* 0x00003c1725007388 */ /* 0x000be20000000800 */
[----:B------:R-:W-:Y:S01]  /*2450*/  BAR.SYNC.DEFER_BLOCKING 0x0 ;  /* 0x0000000000007b1d */ /* 0x000fe20000010000 */
[----:B------:R-:W-:Y:S01]  /*2460*/  LEA.HI R55, R55, R12, RZ, 0x1 ;  /* 0x0000000c37377211 */ /* 0x000fe200078f08ff */
[----:B------:R-:W-:Y:S01]  /*2470*/  IMAD.HI R12, R17, 0x38e38e39, RZ ;  /* 0x38e38e39110c7827 */ /* 0x000fe200078e02ff */
[----:B--2---:R-:W-:-:S02]  /*2480*/  LEA.HI R18, R6, R7, RZ, 0x1 ;  /* 0x0000000706127211 */ /* 0x004fc400078f08ff */
[----:B------:R-:W-:Y:S02]  /*2490*/  SHF.R.S32.HI R6, RZ, 0x1, R13 ;  /* 0x00000001ff067819 */ /* 0x000fe4000001140d */
[C---:B-1----:R-:W-:Y:S02]  /*24a0*/  LOP3.LUT R25, R4.reuse, 0x12, RZ, 0xfc, !PT ;  /* 0x0000001204197812 */ /* 0x042fe400078efcff */
[----:B------:R-:W-:Y:S02]  /*24b0*/  LEA.HI R13, R13, R6, RZ, 0x1 ;  /* 0x000000060d0d7211 */ /* 0x000fe400078f08ff */
[----:B------:R-:W-:Y:S01]  /*24c0*/  SHF.R.S32.HI R7, RZ, 0x1, R12 ;  /* 0x00000001ff077819 */ /* 0x000fe2000001140c */
[----:B------:R-:W-:Y:S01]  /*24d0*/  IMAD.HI R6, R25, 0x38e38e39, RZ ;  /* 0x38e38e3919067827 */ /* 0x000fe200078e02ff */
[----:B------:R-:W-:Y:S02]  /*24e0*/  LOP3.LUT R24, R4, 0x14, RZ, 0xfc, !PT ;  /* 0x0000001404187812 */ /* 0x000fe400078efcff */
[----:B------:R-:W-:-:S02]  /*24f0*/  LEA.HI R12, R12, R7, RZ, 0x1 ;  /* 0x000000070c0c7211 */ /* 0x000fc400078f08ff */
[----:B------:R-:W-:Y:S01]  /*2500*/  SHF.R.S32.HI R7, RZ, 0x1, R6 ;  /* 0x00000001ff077819 */ /* 0x000fe20000011406 */
[----:B------:R-:W-:-:S03]  /*2510*/  IMAD.HI R15, R24, 0x38e38e39, RZ ;  /* 0x38e38e39180f7827 */ /* 0x000fc600078e02ff */
[----:B---3--:R-:W-:Y:S02]  /*2520*/  LEA.HI R26, R6, R7, RZ, 0x1 ;  /* 0x00000007061a7211 */ /* 0x008fe400078f08ff */
[----:B------:R-:W-:Y:S01]  /*2530*/  SHF.R.S32.HI R6, RZ, 0x1, R15 ;  /* 0x00000001ff067819 */ /* 0x000fe2000001140f */
[----:B------:R-:W1:Y:S01]  /*2540*/  LDS R47, [R47] ;  /* 0x000000002f2f7984 */ /* 0x000e620000000800 */
[----:B------:R-:W-:Y:S02]  /*2550*/  ISETP.GE.AND P0, PT, R29, 0x80, PT ;  /* 0x000000801d00780c */ /* 0x000fe40003f06270 */
[----:B------:R-:W-:Y:S01]  /*2560*/  LEA.HI R15, R15, R6, RZ, 0x1 ;  /* 0x000000060f0f7211 */ /* 0x000fe200078f08ff */
[----:B------:R-:W-:Y:S01]  /*2570*/  IMAD R6, R49, -0x9, R4 ;  /* 0xfffffff731067824 */ /* 0x000fe200078e0204 */
[----:B------:R-:W-:Y:S01]  /*2580*/  ISETP.LT.AND P4, PT, R2, 0x24, !P0 ;  /* 0x000000240200780c */ /* 0x000fe20004781270 */
[----:B------:R-:W-:Y:S01]  /*2590*/  IMAD R2, R3, -0x9, R2 ;  /* 0xfffffff703027824 */ /* 0x000fe200078e0202 */
[----:B------:R-:W2:Y:S01]  /*25a0*/  LDS R37, [R42+0x400] ;  /* 0x000400002a257984 */ /* 0x000ea20000000800 */
[----:B------:R-:W-:-:S03]  /*25b0*/  IMAD R6, R29, 0x9, R6 ;  /* 0x000000091d067824 */ /* 0x000fc600078e0206 */
[----:B------:R-:W3:Y:S01]  /*25c0*/  LDS R41, [R41+0x800] ;  /* 0x0008000029297984 */ /* 0x000ee20000000800 */
[----:B------:R-:W-:Y:S02]  /*25d0*/  IMAD R57, R49, 0x480, R6 ;  /* 0x0000048031397824 */ /* 0x000fe400078e0206 */
[----:B------:R-:W-:Y:S01]  /*25e0*/  IMAD R6, R3, 0x480, R2 ;  /* 0x0000048003067824 */ /* 0x000fe200078e0202 */
[C---:B------:R-:W-:Y:S01]  /*25f0*/  LOP3.LUT R19, R4.reuse, 0x16, RZ, 0xfc, !PT ;  /* 0x0000001604137812 */ /* 0x040fe200078efcff */
[----:B------:R-:W1:Y:S01]  /*2600*/  LDC.64 R2, c[0x0][0x220] ;  /* 0x00008800ff027b82 */ /* 0x000e620000000a00 */
[----:B----4-:R-:W-:Y:S01]  /*2610*/  LOP3.LUT R27, R4, 0x18, RZ, 0xfc, !PT ;  /* 0x00000018041b7812 */ /* 0x010fe200078efcff */
[----:B------:R-:W-:Y:S01]  /*2620*/  IMAD R11, R46, -0x9, R43 ;  /* 0xfffffff72e0b7824 */ /* 0x000fe200078e022b */
[----:B------:R-:W-:Y:S01]  /*2630*/  ISETP.LT.AND P6, PT, R43, 0x24, !P0 ;  /* 0x000000242b00780c */ /* 0x000fe200047c1270 */
[----:B------:R-:W-:Y:S01]  /*2640*/  IMAD.HI R14, R19, 0x38e38e39, RZ ;  /* 0x38e38e39130e7827 */ /* 0x000fe200078e02ff */
[----:B------:R4:W1:Y:S01]  /*2650*/  LDS R43, [R40+0xc00] ;  /* 0x000c0000282b7984 */ /* 0x0008620000000800 */
[----:B-----5:R-:W-:-:S02]  /*2660*/  LOP3.LUT R23, R4, 0x1c, RZ, 0xfc, !PT ;  /* 0x0000001c04177812 */ /* 0x020fc400078efcff */
[----:B------:R-:W-:Y:S01]  /*2670*/  IMAD.HI R22, R27, 0x38e38e39, RZ ;  /* 0x38e38e391b167827 */ /* 0x000fe200078e02ff */
[----:B------:R-:W-:Y:S01]  /*2680*/  SHF.R.S32.HI R7, RZ, 0x1, R14 ;  /* 0x00000001ff077819 */ /* 0x000fe2000001140e */
[----:B------:R-:W5:Y:S01]  /*2690*/  LDS R39, [R39+0x1000] ;  /* 0x0010000027277984 */ /* 0x000f620000000800 */
[----:B------:R-:W-:Y:S02]  /*26a0*/  ISETP.LT.AND P3, PT, R4, 0x24, !P0 ;  /* 0x000000240400780c */ /* 0x000fe40004761270 */
[----:B------:R-:W-:Y:S01]  /*26b0*/  LEA.HI R14, R14, R7, RZ, 0x1 ;  /* 0x000000070e0e7211 */ /* 0x000fe200078f08ff */
[----:B----4-:R-:W-:Y:S01]  /*26c0*/  IMAD.HI R40, R23, 0x38e38e39, RZ ;  /* 0x38e38e3917287827 */ /* 0x010fe200078e02ff */
[----:B------:R-:W-:Y:S01]  /*26d0*/  SHF.R.S32.HI R7, RZ, 0x1, R22 ;  /* 0x00000001ff077819 */ /* 0x000fe20000011416 */
[----:B------:R-:W4:Y:S03]  /*26e0*/  LDS R38, [R38+0x1400] ;  /* 0x0014000026267984 */ /* 0x000f260000000800 */
[----:B------:R-:W-:Y:S01]  /*26f0*/  LEA.HI R22, R22, R7, RZ, 0x1 ;  /* 0x0000000716167211 */ /* 0x000fe200078f08ff */
[----:B------:R-:W2:Y:S01]  /*2700*/  LDS R36, [R36+0x1800] ;  /* 0x0018000024247984 */ /* 0x000ea20000000800 */
[----:B------:R-:W-:Y:S01]  /*2710*/  SHF.R.S32.HI R7, RZ, 0x1, R40 ;  /* 0x00000001ff077819 */ /* 0x000fe20000011428 */
[----:B01----:R-:W-:Y:S01]  /*2720*/  IMAD.WIDE R20, R57, 0x4, R2 ;  /* 0x0000000439147825 */ /* 0x003fe200078e0202 */
[----:B------:R-:W-:Y:S01]  /*2730*/  LOP3.LUT R49, R4, 0x1a, RZ, 0xfc, !PT ;  /* 0x0000001a04317812 */ /* 0x000fe200078efcff */
[----:B------:R-:W0:Y:S02]  /*2740*/  LDS R35, [R35+0x1c00] ;  /* 0x001c000023237984 */ /* 0x000e240000000800 */
[----:B------:R-:W-:Y:S01]  /*2750*/  IMAD R46, R46, 0x480, R11 ;  /* 0x000004802e2e7824 */ /* 0x000fe200078e020b */
[----:B------:R-:W-:Y:S01]  /*2760*/  LEA.HI R40, R40, R7, RZ, 0x1 ;  /* 0x0000000728287211 */ /* 0x000fe200078f08ff */
[----:B------:R1:W-:Y:S01]  /*2770*/  @P3 STG.E desc[UR8][R20.64], R47 ;  /* 0x0000002f14003986 */ /* 0x0003e2000c101908 */
[C---:B------:R-:W-:Y:S01]  /*2780*/  IMAD R7, R29.reuse, 0x9, R6 ;  /* 0x000000091d077824 */ /* 0x040fe200078e0206 */
[----:B------:R-:W-:Y:S01]  /*2790*/  ISETP.LT.AND P1, PT, R48, 0x24, !P0 ;  /* 0x000000243000780c */ /* 0x000fe20004721270 */
[----:B------:R-:W-:Y:S01]  /*27a0*/  IMAD R11, R29, 0x9, R46 ;  /* 0x000000091d0b7824 */ /* 0x000fe200078e022e */
[----:B------:R-:W0:Y:S01]  /*27b0*/  LDS R47, [R34+0x2000] ;  /* 0x00200000222f7984 */ /* 0x000e220000000800 */
[----:B------:R-:W-:Y:S01]  /*27c0*/  IMAD.HI R52, R49, 0x38e38e39, RZ ;  /* 0x38e38e3931347827 */ /* 0x000fe200078e02ff */
[----:B------:R-:W-:-:S02]  /*27d0*/  ISETP.LT.AND P5, PT, R44, 0x24, !P0 ;  /* 0x000000242c00780c */ /* 0x000fc400047a1270 */
[----:B------:R-:W-:Y:S01]  /*27e0*/  LDS R33, [R33+0x2800] ;  /* 0x0028000021217984 */ /* 0x000fe20000000800 */
[----:B------:R-:W-:Y:S02]  /*27f0*/  IMAD R48, R55, -0x9, R48 ;  /* 0xfffffff737307824 */ /* 0x000fe400078e0230 */
[----:B------:R-:W-:Y:S01]  /*2800*/  IMAD R44, R51, -0x9, R44 ;  /* 0xfffffff7332c7824 */ /* 0x000fe200078e022c */
[----:B------:R-:W-:Y:S01]  /*2810*/  LDS R31, [R31+0x3000] ;  /* 0x003000001f1f7984 */ /* 0x000fe20000000800 */
[----:B------:R-:W-:Y:S01]  /*2820*/  IMAD.WIDE R6, R7, 0x4, R2 ;  /* 0x0000000407067825 */ /* 0x000fe200078e0202 */
[----:B------:R-:W-:-:S03]  /*2830*/  SHF.R.S32.HI R9, RZ, 0x1, R52 ;  /* 0x00000001ff097819 */ /* 0x000fc60000011434 */
[----:B------:R-:W-:Y:S01]  /*2840*/  IMAD.WIDE R10, R11, 0x4, R2 ;  /* 0x000000040b0a7825 */ /* 0x000fe200078e0202 */
[----:B--2---:R2:W-:Y:S03]  /*2850*/  @P4 STG.E desc[UR8][R6.64], R37 ;  /* 0x0000002506004986 */ /* 0x0045e6000c101908 */
[----:B------:R-:W-:Y:S02]  /*2860*/  IMAD R48, R55, 0x480, R48 ;  /* 0x0000048037307824 */ /* 0x000fe400078e0230 */
[----:B------:R-:W-:Y:S01]  /*2870*/  IMAD R44, R51, 0x480, R44 ;  /* 0x00000480332c7824 */ /* 0x000fe200078e022c */
[----:B---3--:R-:W-:Y:S01]  /*2880*/  @P6 STG.E desc[UR8][R10.64], R41 ;  /* 0x000000290a006986 */ /* 0x008fe2000c101908 */
[C---:B-1----:R-:W-:Y:S01]  /*2890*/  IMAD R21, R29.reuse, 0x9, R48 ;  /* 0x000000091d157824 */ /* 0x042fe200078e0230 */
[----:B------:R-:W-:Y:S01]  /*28a0*/  LEA.HI R52, R52, R9, RZ, 0x1 ;  /* 0x0000000934347211 */ /* 0x000fe200078f08ff */
[----:B------:R-:W-:Y:S01]  /*28b0*/  IMAD R9, R29, 0x9, R44 ;  /* 0x000000091d097824 */ /* 0x000fe200078e022c */
[----:B------:R-:W-:Y:S01]  /*28c0*/  ISETP.LT.AND P6, PT, R25, 0x24, !P0 ;  /* 0x000000241900780c */ /* 0x000fe200047c1270 */
[----:B------:R-:W-:Y:S01]  /*28d0*/  IMAD R25, R26, -0x9, R25 ;  /* 0xfffffff71a197824 */ /* 0x000fe200078e0219 */
[----:B------:R-:W1:Y:S01]  /*28e0*/  LDS R37, [R28+0x2400] ;  /* 0x002400001c257984 */ /* 0x000e620000000800 */
[----:B------:R-:W-:Y:S01]  /*28f0*/  ISETP.LT.AND P2, PT, R45, 0x24, !P0 ;  /* 0x000000242d00780c */ /* 0x000fe20004741270 */
[----:B--2---:R-:W-:-:S02]  /*2900*/  IMAD.WIDE R6, R21, 0x4, R2 ;  /* 0x0000000415067825 */ /* 0x004fc400078e0202 */
[----:B------:R-:W2:Y:S02]  /*2910*/  LDS R21, [R32+0x2c00] ;  /* 0x002c000020157984 */ /* 0x000ea40000000800 */
[----:B------:R-:W-:Y:S02]  /*2920*/  IMAD R45, R50, -0x9, R45 ;  /* 0xfffffff7322d7824 */ /* 0x000fe400078e022d */
[----:B------:R-:W-:Y:S01]  /*2930*/  IMAD.WIDE R8, R9, 0x4, R2 ;  /* 0x0000000409087825 */ /* 0x000fe200078e0202 */
[----:B------:R-:W-:Y:S03]  /*2940*/  LDS R41, [R5+0x3800] ;  /* 0x0038000005297984 */ /* 0x000fe60000000800 */
[----:B------:R-:W-:Y:S02]  /*2950*/  IMAD R26, R26, 0x480, R25 ;  /* 0x000004801a1a7824 */ /* 0x000fe400078e0219 */
[----:B------:R-:W3:Y:S01]  /*2960*/  LDS R25, [R30+0x3400] ;  /* 0x003400001e197984 */ /* 0x000ee20000000800 */
[----:B------:R-:W-:Y:S01]  /*2970*/  IMAD R50, R50, 0x480, R45 ;  /* 0x0000048032327824 */ /* 0x000fe200078e022d */
[----:B------:R-:W-:Y:S01]  /*2980*/  ISETP.LT.AND P3, PT, R53, 0x24, !P0 ;  /* 0x000000243500780c */ /* 0x000fe20004761270 */
[----:B------:R-:W-:Y:S01]  /*2990*/  IMAD R53, R18, -0x9, R53 ;  /* 0xfffffff712357824 */ /* 0x000fe200078e0235 */
[----:B------:R0:W-:Y:S01]  /*29a0*/  @P5 STG.E desc[UR8][R8.64], R43 ;  /* 0x0000002b08005986 */ /* 0x0001e2000c101908 */
[----:B------:R-:W-:Y:S01]  /*29b0*/  ISETP.LT.AND P4, PT, R16, 0x24, !P0 ;  /* 0x000000241000780c */ /* 0x000fe20004781270 */
[----:B------:R-:W-:Y:S01]  /*29c0*/  IMAD R16, R13, -0x9, R16 ;  /* 0xfffffff70d107824 */ /* 0x000fe200078e0210 */
[----:B------:R-:W-:Y:S01]  /*29d0*/  ISETP.LT.AND P5, PT, R17, 0x24, !P0 ;  /* 0x000000241100780c */ /* 0x000fe200047a1270 */
[----:B------:R-:W-:-:S02]  /*29e0*/  IMAD R17, R12, -0x9, R17 ;  /* 0xfffffff70c117824 */ /* 0x000fc400078e0211 */
[----:B------:R-:W-:Y:S02]  /*29f0*/  IMAD R45, R29, 0x9, R50 ;  /* 0x000000091d2d7824 */ /* 0x000fe400078e0232 */
[----:B------:R-:W-:Y:S02]  /*2a00*/  IMAD R18, R18, 0x480, R53 ;  /* 0x0000048012127824 */ /* 0x000fe400078e0235 */
[----:B------:R-:W-:Y:S02]  /*2a10*/  IMAD R16, R13, 0x480, R16 ;  /* 0x000004800d107824 */ /* 0x000fe400078e0210 */
[----:B------:R-:W-:Y:S02]  /*2a20*/  IMAD R12, R12, 0x480, R17 ;  /* 0x000004800c0c7824 */ /* 0x000fe400078e0211 */
[----:B0-----:R-:W-:Y:S01]  /*2a30*/  IMAD.WIDE R8, R45, 0x4, R2 ;  /* 0x000000042d087825 */ /* 0x001fe200078e0202 */
[----:B-----5:R0:W-:Y:S03]  /*2a40*/  @P1 STG.E desc[UR8][R6.64], R39 ;  /* 0x0000002706001986 */ /* 0x0201e6000c101908 */
[----:B------:R-:W-:-:S02]  /*2a50*/  IMAD R11, R29, 0x9, R18 ;  /* 0x000000091d0b7824 */ /* 0x000fc400078e0212 */
[C---:B------:R-:W-:Y:S02]  /*2a60*/  IMAD R13, R29.reuse, 0x9, R16 ;  /* 0x000000091d0d7824 */ /* 0x040fe400078e0210 */
[----:B------:R-:W-:Y:S01]  /*2a70*/  IMAD R17, R29, 0x9, R12 ;  /* 0x000000091d117824 */ /* 0x000fe200078e020c */
[----:B----4-:R4:W-:Y:S01]  /*2a80*/  @P2 STG.E desc[UR8][R8.64], R38 ;  /* 0x0000002608002986 */ /* 0x0109e2000c101908 */
[----:B0-----:R-:W-:Y:S01]  /*2a90*/  IMAD.WIDE R6, R11, 0x4, R2 ;  /* 0x000000040b067825 */ /* 0x001fe200078e0202 */
[----:B------:R-:W-:-:S03]  /*2aa0*/  ISETP.LT.AND P1, PT, R24, 0x24, !P0 ;  /* 0x000000241800780c */ /* 0x000fc60004721270 */
[----:B------:R-:W-:Y:S01]  /*2ab0*/  IMAD.WIDE R10, R17, 0x4, R2 ;  /* 0x00000004110a7825 */ /* 0x000fe200078e0202 */
[----:B------:R-:W-:-:S03]  /*2ac0*/  ISETP.LT.AND P2, PT, R19, 0x24, !P0 ;  /* 0x000000241300780c */ /* 0x000fc60004741270 */
[----:B----4-:R-:W-:Y:S01]  /*2ad0*/  IMAD.WIDE R8, R13, 0x4, R2 ;  /* 0x000000040d087825 */ /* 0x010fe200078e0202 */
[----:B------:R0:W-:Y:S01]  /*2ae0*/  @P3 STG.E desc[UR8][R6.64], R36 ;  /* 0x0000002406003986 */ /* 0x0001e2000c101908 */
[----:B------:R-:W-:Y:S02]  /*2af0*/  ISETP.LT.AND P3, PT, R27, 0x24, !P0 ;  /* 0x000000241b00780c */ /* 0x000fe40004761270 */
[----:B------:R-:W-:Y:S01]  /*2b00*/  IMAD R24, R15, -0x9, R24 ;  /* 0xfffffff70f187824 */ /* 0x000fe200078e0218 */
[----:B------:R4:W-:Y:S01]  /*2b10*/  @P4 STG.E desc[UR8][R8.64], R35 ;  /* 0x0000002308004986 */ /* 0x0009e2000c101908 */
[----:B------:R-:W-:Y:S01]  /*2b20*/  IMAD R19, R14, -0x9, R19 ;  /* 0xfffffff70e137824 */ /* 0x000fe200078e0213 */
[----:B------:R-:W-:Y:S01]  /*2b30*/  ISETP.LT.AND P4, PT, R49, 0x24, !P0 ;  /* 0x000000243100780c */ /* 0x000fe20004781270 */
[----:B------:R-:W-:Y:S01]  /*2b40*/  IMAD R27, R22, -0x9, R27 ;  /* 0xfffffff7161b7824 */ /* 0x000fe200078e021b */
[----:B------:R5:W-:Y:S01]  /*2b50*/  @P5 STG.E desc[UR8][R10.64], R47 ;  /* 0x0000002f0a005986 */ /* 0x000be2000c101908 */
[----:B------:R-:W-:Y:S01]  /*2b60*/  ISETP.LT.AND P5, PT, R23, 0x24, !P0 ;  /* 0x000000241700780c */ /* 0x000fe200047a1270 */
[----:B------:R-:W-:-:S02]  /*2b70*/  IMAD R49, R52, -0x9, R49 ;  /* 0xfffffff734317824 */ /* 0x000fc400078e0231 */
[----:B------:R-:W-:Y:S02]  /*2b80*/  IMAD R24, R15, 0x480, R24 ;  /* 0x000004800f187824 */ /* 0x000fe400078e0218 */
[----:B------:R-:W-:Y:S01]  /*2b90*/  IMAD R16, R14, 0x480, R19 ;  /* 0x000004800e107824 */ /* 0x000fe200078e0213 */
[----:B------:R-:W-:Y:S01]  /*2ba0*/  LOP3.LUT R14, R4, 0x1e, RZ, 0xfc, !PT ;  /* 0x0000001e040e7812 */ /* 0x000fe200078efcff */
[----:B------:R-:W-:Y:S02]  /*2bb0*/  IMAD R23, R40, -0x9, R23 ;  /* 0xfffffff728177824 */ /* 0x000fe400078e0217 */
[----:B------:R-:W-:Y:S02]  /*2bc0*/  IMAD R13, R29, 0x9, R26 ;  /* 0x000000091d0d7824 */ /* 0x000fe400078e021a */
[----:B------:R-:W-:Y:S02]  /*2bd0*/  IMAD R22, R22, 0x480, R27 ;  /* 0x0000048016167824 */ /* 0x000fe400078e021b */
[----:B------:R-:W-:Y:S01]  /*2be0*/  IMAD R52, R52, 0x480, R49 ;  /* 0x0000048034347824 */ /* 0x000fe200078e0231 */
[----:B------:R-:W-:Y:S01]  /*2bf0*/  ISETP.LT.AND P0, PT, R14, 0x24, !P0 ;  /* 0x000000240e00780c */ /* 0x000fe20004701270 */
[----:B------:R-:W-:-:S02]  /*2c00*/  IMAD R40, R40, 0x480, R23 ;  /* 0x0000048028287824 */ /* 0x000fc400078e0217 */
[C---:B------:R-:W-:Y:S02]  /*2c10*/  IMAD R5, R29.reuse, 0x9, R24 ;  /* 0x000000091d057824 */ /* 0x040fe400078e0218 */
[----:B0-----:R-:W-:Y:S02]  /*2c20*/  IMAD R7, R29, 0x9, R16 ;  /* 0x000000091d077824 */ /* 0x001fe400078e0210 */
[----:B------:R-:W-:-:S04]  /*2c30*/  IMAD.WIDE R12, R13, 0x4, R2 ;  /* 0x000000040d0c7825 */ /* 0x000fc800078e0202 */
[C---:B----4-:R-:W-:Y:S02]  /*2c40*/  IMAD R9, R29.reuse, 0x9, R22 ;  /* 0x000000091d097824 */ /* 0x050fe400078e0216 */
[C---:B-----5:R-:W-:Y:S02]  /*2c50*/  IMAD R11, R29.reuse, 0x9, R52 ;  /* 0x000000091d0b7824 */ /* 0x060fe400078e0234 */
[----:B------:R-:W-:Y:S02]  /*2c60*/  IMAD R15, R29, 0x9, R40 ;  /* 0x000000091d0f7824 */ /* 0x000fe400078e0228 */
[--C-:B------:R-:W-:Y:S01]  /*2c70*/  IMAD.WIDE R4, R5, 0x4, R2.reuse ;  /* 0x0000000405047825 */ /* 0x100fe200078e0202 */
[----:B-1----:R0:W-:Y:S03]  /*2c80*/  @P6 STG.E desc[UR8][R12.64], R37 ;  /* 0x000000250c006986 */ /* 0x0021e6000c101908 */
[--C-:B------:R-:W-:Y:S01]  /*2c90*/  IMAD.WIDE R6, R7, 0x4, R2.reuse ;  /* 0x0000000407067825 */ /* 0x100fe200078e0202 */
[----:B------:R1:W-:Y:S03]  /*2ca0*/  @P1 STG.E desc[UR8][R4.64], R33 ;  /* 0x0000002104001986 */ /* 0x0003e6000c101908 */
[--C-:B------:R-:W-:Y:S01]  /*2cb0*/  IMAD.WIDE R8, R9, 0x4, R2.reuse ;  /* 0x0000000409087825 */ /* 0x100fe200078e0202 */
[----:B--2---:R1:W-:Y:S03]  /*2cc0*/  @P2 STG.E desc[UR8][R6.64], R21 ;  /* 0x0000001506002986 */ /* 0x0043e6000c101908 */
[--C-:B------:R-:W-:Y:S01]  /*2cd0*/  IMAD.WIDE R10, R11, 0x4, R2.reuse ;  /* 0x000000040b0a7825 */ /* 0x100fe200078e0202 */
[----:B------:R1:W-:Y:S03]  /*2ce0*/  @P3 STG.E desc[UR8][R8.64], R31 ;  /* 0x0000001f08003986 */ /* 0x0003e6000c101908 */
[----:B0-----:R-:W-:Y:S01]  /*2cf0*/  IMAD.WIDE R12, R15, 0x4, R2 ;  /* 0x000000040f0c7825 */ /* 0x001fe200078e0202 */
[----:B---3--:R1:W-:Y:S04]  /*2d00*/  @P4 STG.E desc[UR8][R10.64], R25 ;  /* 0x000000190a004986 */ /* 0x0083e8000c101908 */
[----:B------:R1:W-:Y:S01]  /*2d10*/  @P5 STG.E desc[UR8][R12.64], R41 ;  /* 0x000000290c005986 */ /* 0x0003e2000c101908 */
[----:B------:R-:W-:Y:S05]  /*2d20*/  @!P0 EXIT ;  /* 0x000000000000894d */ /* 0x000fea0003800000 */
[----:B-1----:R-:W0:Y:S01]  /*2d30*/  LDS R7, [R0+0x3c00] ;  /* 0x003c000000077984 */ /* 0x002e220000000800 */
[----:B------:R-:W-:-:S05]  /*2d40*/  IMAD.HI R4, R14, 0x38e38e39, RZ ;  /* 0x38e38e390e047827 */ /* 0x000fca00078e02ff */
[----:B------:R-:W-:-:S04]  /*2d50*/  SHF.R.S32.HI R5, RZ, 0x1, R4 ;  /* 0x00000001ff057819 */ /* 0x000fc80000011404 */
[----:B------:R-:W-:-:S05]  /*2d60*/  LEA.HI R5, R4, R5, RZ, 0x1 ;  /* 0x0000000504057211 */ /* 0x000fca00078f08ff */
[----:B------:R-:W-:-:S04]  /*2d70*/  IMAD R14, R5, -0x9, R14 ;  /* 0xfffffff7050e7824 */ /* 0x000fc800078e020e */
[----:B------:R-:W-:-:S04]  /*2d80*/  IMAD R14, R5, 0x480, R14 ;  /* 0x00000480050e7824 */ /* 0x000fc800078e020e */
[----:B------:R-:W-:-:S04]  /*2d90*/  IMAD R29, R29, 0x9, R14 ;  /* 0x000000091d1d7824 */ /* 0x000fc800078e020e */
[----:B------:R-:W-:-:S05]  /*2da0*/  IMAD.WIDE R2, R29, 0x4, R2 ;  /* 0x000000041d027825 */ /* 0x000fca00078e0202 */
[----:B0-----:R-:W-:Y:S01]  /*2db0*/  STG.E desc[UR8][R2.64], R7 ;  /* 0x0000000702007986 */ /* 0x001fe2000c101908 */
[----:B------:R-:W-:Y:S05]  /*2dc0*/  EXIT ;  /* 0x000000000000794d */ /* 0x000fea0003800000 */
.L_x_0:
[----:B------:R-:W-:-:S00]  /*2dd0*/  BRA `(.L_x_0) ;  /* 0xfffffffc00fc7947 */ /* 0x000fc0000383ffff */
[----:B------:R-:W-:-:S00]  /*2de0*/  NOP ;  /* 0x0000000000007918 */ /* 0x000fc00000000000 */
        /* <DEDUP_REMOVED lines=9> */
.L_x_1:


//--------------------- .nv.shared.triton_poi_fused_max_pool2d_with_indices_12 --------------------------
	.section	.nv.shared.triton_poi_fused_max_pool2d_with_indices_12,"aw",@nobits
	.sectionflags	@""
	.align	16
	.zero		1024


//--------------------- .nv.constant0.triton_poi_fused_max_pool2d_with_indices_12 --------------------------
	.section	.nv.constant0.triton_poi_fused_max_pool2d_with_indices_12,"a",@progbits
	.sectionflags	@""
	.align	4
.nv.constant0.triton_poi_fused_max_pool2d_with_indices_12:
	.zero		560
